//
// Generated by NVIDIA NVVM Compiler
//
// Compiler Build ID: CL-36424714
// Cuda compilation tools, release 13.0, V13.0.88
// Based on NVVM 20.0.0
//

.version 9.0
.target sm_100
.address_size 64

	// .globl	kernel
// _ZZ6kernelE7a_block has been demoted
// _ZZ6kernelE7b_block has been demoted

.visible .entry kernel(
	.param .u64 .ptr .align 1 kernel_param_0,
	.param .u64 .ptr .align 1 kernel_param_1,
	.param .u64 .ptr .align 1 kernel_param_2,
	.param .u32 kernel_param_3,
	.param .u32 kernel_param_4,
	.param .u32 kernel_param_5
)
{
	.local .align 16 .b8 	__local_depot0[64];
	.reg .b64 	%SP;
	.reg .b64 	%SPL;
	.reg .pred 	%p<75>;
	.reg .b32 	%r<454>;
	.reg .b32 	%f<87>;
	.reg .b64 	%rd<118>;
	// demoted variable
	.shared .align 4 .b8 _ZZ6kernelE7a_block[4096];
	// demoted variable
	.shared .align 4 .b8 _ZZ6kernelE7b_block[4096];
	mov.u64 	%SPL, __local_depot0;
	ld.param.u64 	%rd29, [kernel_param_0];
	ld.param.u64 	%rd30, [kernel_param_1];
	ld.param.u64 	%rd31, [kernel_param_2];
	ld.param.u32 	%r187, [kernel_param_4];
	ld.param.u32 	%r188, [kernel_param_5];
	cvta.to.global.u64 	%rd1, %rd29;
	cvta.to.global.u64 	%rd2, %rd30;
	cvta.to.global.u64 	%rd3, %rd31;
	add.u64 	%rd4, %SPL, 0;
	mov.u32 	%r1, %tid.x;
	mov.u32 	%r448, %tid.y;
	mov.u32 	%r189, %ctaid.y;
	shl.b32 	%r3, %r189, 6;
	mov.u32 	%r190, %ctaid.x;
	shl.b32 	%r4, %r190, 6;
	mov.f32 	%f17, 0f00000000;
	st.local.v4.f32 	[%rd4], {%f17, %f17, %f17, %f17};
	st.local.v4.f32 	[%rd4+16], {%f17, %f17, %f17, %f17};
	st.local.v4.f32 	[%rd4+32], {%f17, %f17, %f17, %f17};
	st.local.v4.f32 	[%rd4+48], {%f17, %f17, %f17, %f17};
	setp.lt.s32 	%p1, %r188, 1;
	@%p1 bra 	$L__BB0_98;
	shl.b32 	%r192, %r1, 2;
	mov.u32 	%r193, _ZZ6kernelE7a_block;
	add.s32 	%r5, %r193, %r192;
	mov.u32 	%r6, %ntid.y;
	shl.b32 	%r194, %r448, 8;
	mov.u32 	%r195, _ZZ6kernelE7b_block;
	add.s32 	%r7, %r195, %r194;
	mov.u32 	%r8, %ntid.x;
	add.s32 	%r9, %r448, %r6;
	max.u32 	%r196, %r9, 64;
	setp.lt.u32 	%p2, %r9, 64;
	selp.u32 	%r197, 1, 0, %p2;
	add.s32 	%r198, %r9, %r197;
	sub.s32 	%r199, %r196, %r198;
	div.u32 	%r200, %r199, %r6;
	add.s32 	%r10, %r200, %r197;
	add.s32 	%r11, %r1, %r8;
	max.u32 	%r201, %r11, 64;
	setp.lt.u32 	%p3, %r11, 64;
	selp.u32 	%r202, 1, 0, %p3;
	add.s32 	%r203, %r11, %r202;
	sub.s32 	%r204, %r201, %r203;
	div.u32 	%r205, %r204, %r8;
	add.s32 	%r12, %r205, %r202;
	and.b32  	%r13, %r10, 3;
	add.s32 	%r206, %r3, %r448;
	mul.lo.s32 	%r14, %r206, %r188;
	shl.b32 	%r207, %r448, 6;
	add.s32 	%r15, %r5, %r207;
	add.s32 	%r208, %r206, %r6;
	mul.lo.s32 	%r16, %r208, %r188;
	shl.b32 	%r17, %r6, 6;
	add.s32 	%r18, %r15, %r17;
	add.s32 	%r19, %r9, %r6;
	add.s32 	%r209, %r208, %r6;
	mul.lo.s32 	%r20, %r209, %r188;
	and.b32  	%r21, %r12, 3;
	add.s32 	%r22, %r7, %r192;
	shl.b32 	%r23, %r8, 2;
	add.s32 	%r24, %r22, %r23;
	add.s32 	%r25, %r11, %r8;
	mov.b32 	%r378, 0;
	cvt.u64.u32 	%rd53, %r23;
$L__BB0_2:
	setp.gt.u32 	%p4, %r448, 63;
	@%p4 bra 	$L__BB0_9;
	setp.eq.s32 	%p5, %r13, 3;
	add.s32 	%r27, %r378, %r1;
	mov.u32 	%r379, %r448;
	@%p5 bra 	$L__BB0_7;
	setp.eq.s32 	%p6, %r13, 0;
	add.s32 	%r210, %r27, %r14;
	mul.wide.s32 	%rd33, %r210, 4;
	add.s64 	%rd34, %rd1, %rd33;
	ld.global.f32 	%f18, [%rd34];
	st.shared.f32 	[%r15], %f18;
	mov.u32 	%r379, %r9;
	@%p6 bra 	$L__BB0_7;
	setp.eq.s32 	%p7, %r13, 1;
	add.s32 	%r211, %r27, %r16;
	mul.wide.s32 	%rd35, %r211, 4;
	add.s64 	%rd36, %rd1, %rd35;
	ld.global.f32 	%f19, [%rd36];
	st.shared.f32 	[%r18], %f19;
	mov.u32 	%r379, %r19;
	@%p7 bra 	$L__BB0_7;
	add.s32 	%r379, %r19, %r6;
	add.s32 	%r212, %r27, %r20;
	mul.wide.s32 	%rd37, %r212, 4;
	add.s64 	%rd38, %rd1, %rd37;
	ld.global.f32 	%f20, [%rd38];
	add.s32 	%r213, %r18, %r17;
	st.shared.f32 	[%r213], %f20;
$L__BB0_7:
	setp.lt.u32 	%p8, %r10, 3;
	@%p8 bra 	$L__BB0_9;
$L__BB0_8:
	add.s32 	%r214, %r3, %r379;
	mad.lo.s32 	%r215, %r214, %r188, %r27;
	mul.wide.s32 	%rd39, %r215, 4;
	add.s64 	%rd40, %rd1, %rd39;
	ld.global.f32 	%f21, [%rd40];
	shl.b32 	%r216, %r379, 6;
	add.s32 	%r217, %r5, %r216;
	st.shared.f32 	[%r217], %f21;
	add.s32 	%r218, %r214, %r6;
	mad.lo.s32 	%r219, %r218, %r188, %r27;
	mul.wide.s32 	%rd41, %r219, 4;
	add.s64 	%rd42, %rd1, %rd41;
	ld.global.f32 	%f22, [%rd42];
	add.s32 	%r220, %r217, %r17;
	st.shared.f32 	[%r220], %f22;
	add.s32 	%r221, %r218, %r6;
	mad.lo.s32 	%r222, %r221, %r188, %r27;
	mul.wide.s32 	%rd43, %r222, 4;
	add.s64 	%rd44, %rd1, %rd43;
	ld.global.f32 	%f23, [%rd44];
	add.s32 	%r223, %r220, %r17;
	st.shared.f32 	[%r223], %f23;
	add.s32 	%r224, %r221, %r6;
	mad.lo.s32 	%r225, %r224, %r188, %r27;
	mul.wide.s32 	%rd45, %r225, 4;
	add.s64 	%rd46, %rd1, %rd45;
	ld.global.f32 	%f24, [%rd46];
	add.s32 	%r226, %r223, %r17;
	st.shared.f32 	[%r226], %f24;
	shl.b32 	%r227, %r6, 2;
	add.s32 	%r379, %r227, %r379;
	setp.lt.u32 	%p9, %r379, 64;
	@%p9 bra 	$L__BB0_8;
$L__BB0_9:
	setp.gt.u32 	%p10, %r1, 63;
	@%p10 bra 	$L__BB0_16;
	setp.eq.s32 	%p11, %r21, 3;
	add.s32 	%r228, %r378, %r448;
	mad.lo.s32 	%r37, %r228, %r187, %r4;
	mov.u32 	%r380, %r1;
	@%p11 bra 	$L__BB0_14;
	setp.eq.s32 	%p12, %r21, 0;
	add.s32 	%r229, %r37, %r1;
	mul.wide.s32 	%rd47, %r229, 4;
	add.s64 	%rd5, %rd2, %rd47;
	ld.global.f32 	%f25, [%rd5];
	st.shared.f32 	[%r22], %f25;
	mov.u32 	%r380, %r11;
	@%p12 bra 	$L__BB0_14;
	setp.eq.s32 	%p13, %r21, 1;
	cvt.u64.u32 	%rd48, %r23;
	add.s64 	%rd6, %rd5, %rd48;
	ld.global.f32 	%f26, [%rd6];
	st.shared.f32 	[%r24], %f26;
	mov.u32 	%r380, %r25;
	@%p13 bra 	$L__BB0_14;
	add.s32 	%r380, %r25, %r8;
	add.s64 	%rd50, %rd6, %rd48;
	ld.global.f32 	%f27, [%rd50];
	add.s32 	%r230, %r24, %r23;
	st.shared.f32 	[%r230], %f27;
$L__BB0_14:
	setp.lt.u32 	%p14, %r12, 3;
	@%p14 bra 	$L__BB0_16;
$L__BB0_15:
	add.s32 	%r231, %r37, %r380;
	mul.wide.s32 	%rd51, %r231, 4;
	add.s64 	%rd52, %rd2, %rd51;
	ld.global.f32 	%f28, [%rd52];
	shl.b32 	%r232, %r380, 2;
	add.s32 	%r233, %r7, %r232;
	st.shared.f32 	[%r233], %f28;
	add.s64 	%rd54, %rd52, %rd53;
	ld.global.f32 	%f29, [%rd54];
	add.s32 	%r234, %r233, %r23;
	st.shared.f32 	[%r234], %f29;
	add.s64 	%rd55, %rd54, %rd53;
	ld.global.f32 	%f30, [%rd55];
	add.s32 	%r235, %r234, %r23;
	st.shared.f32 	[%r235], %f30;
	add.s64 	%rd56, %rd55, %rd53;
	ld.global.f32 	%f31, [%rd56];
	add.s32 	%r236, %r235, %r23;
	st.shared.f32 	[%r236], %f31;
	add.s32 	%r380, %r23, %r380;
	setp.lt.u32 	%p15, %r380, 64;
	@%p15 bra 	$L__BB0_15;
$L__BB0_16:
	setp.gt.u32 	%p16, %r448, 63;
	bar.sync 	0;
	@%p16 bra 	$L__BB0_97;
	mov.b32 	%r383, 0;
	mov.u32 	%r384, %r448;
$L__BB0_18:
	setp.gt.u32 	%p17, %r1, 63;
	@%p17 bra 	$L__BB0_21;
	shl.b32 	%r239, %r384, 6;
	mov.u32 	%r240, _ZZ6kernelE7a_block;
	add.s32 	%r241, %r240, %r239;
	ld.shared.f32 	%f1, [%r241];
	mul.wide.u32 	%rd57, %r383, 16;
	add.s64 	%rd7, %rd4, %rd57;
	mov.b32 	%r385, 0;
	mov.u32 	%r386, %r1;
$L__BB0_20:
	shl.b32 	%r242, %r386, 2;
	mov.u32 	%r243, _ZZ6kernelE7b_block;
	add.s32 	%r244, %r243, %r242;
	ld.shared.f32 	%f32, [%r244];
	mul.wide.u32 	%rd58, %r385, 4;
	add.s64 	%rd59, %rd7, %rd58;
	ld.local.f32 	%f33, [%rd59];
	fma.rn.f32 	%f34, %f1, %f32, %f33;
	st.local.f32 	[%rd59], %f34;
	add.s32 	%r385, %r385, 1;
	add.s32 	%r386, %r386, %r8;
	setp.lt.u32 	%p18, %r386, 64;
	@%p18 bra 	$L__BB0_20;
$L__BB0_21:
	add.s32 	%r383, %r383, 1;
	add.s32 	%r384, %r384, %r6;
	setp.lt.u32 	%p19, %r384, 64;
	@%p19 bra 	$L__BB0_18;
	mov.b32 	%r387, 0;
	mov.u32 	%r388, %r448;
$L__BB0_23:
	@%p17 bra 	$L__BB0_26;
	shl.b32 	%r247, %r388, 6;
	mov.u32 	%r248, _ZZ6kernelE7a_block;
	add.s32 	%r249, %r248, %r247;
	ld.shared.f32 	%f2, [%r249+4];
	mul.wide.u32 	%rd60, %r387, 16;
	add.s64 	%rd8, %rd4, %rd60;
	mov.b32 	%r389, 0;
	mov.u32 	%r390, %r1;
$L__BB0_25:
	shl.b32 	%r250, %r390, 2;
	mov.u32 	%r251, _ZZ6kernelE7b_block;
	add.s32 	%r252, %r251, %r250;
	ld.shared.f32 	%f35, [%r252+256];
	mul.wide.u32 	%rd61, %r389, 4;
	add.s64 	%rd62, %rd8, %rd61;
	ld.local.f32 	%f36, [%rd62];
	fma.rn.f32 	%f37, %f2, %f35, %f36;
	st.local.f32 	[%rd62], %f37;
	add.s32 	%r389, %r389, 1;
	add.s32 	%r390, %r390, %r8;
	setp.lt.u32 	%p21, %r390, 64;
	@%p21 bra 	$L__BB0_25;
$L__BB0_26:
	add.s32 	%r387, %r387, 1;
	add.s32 	%r388, %r388, %r6;
	setp.lt.u32 	%p22, %r388, 64;
	@%p22 bra 	$L__BB0_23;
	mov.b32 	%r391, 0;
	mov.u32 	%r392, %r448;
$L__BB0_28:
	@%p17 bra 	$L__BB0_31;
	shl.b32 	%r255, %r392, 6;
	mov.u32 	%r256, _ZZ6kernelE7a_block;
	add.s32 	%r257, %r256, %r255;
	ld.shared.f32 	%f3, [%r257+8];
	mul.wide.u32 	%rd63, %r391, 16;
	add.s64 	%rd9, %rd4, %rd63;
	mov.b32 	%r393, 0;
	mov.u32 	%r394, %r1;
$L__BB0_30:
	shl.b32 	%r258, %r394, 2;
	mov.u32 	%r259, _ZZ6kernelE7b_block;
	add.s32 	%r260, %r259, %r258;
	ld.shared.f32 	%f38, [%r260+512];
	mul.wide.u32 	%rd64, %r393, 4;
	add.s64 	%rd65, %rd9, %rd64;
	ld.local.f32 	%f39, [%rd65];
	fma.rn.f32 	%f40, %f3, %f38, %f39;
	st.local.f32 	[%rd65], %f40;
	add.s32 	%r393, %r393, 1;
	add.s32 	%r394, %r394, %r8;
	setp.lt.u32 	%p24, %r394, 64;
	@%p24 bra 	$L__BB0_30;
$L__BB0_31:
	add.s32 	%r391, %r391, 1;
	add.s32 	%r392, %r392, %r6;
	setp.lt.u32 	%p25, %r392, 64;
	@%p25 bra 	$L__BB0_28;
	mov.b32 	%r395, 0;
	mov.u32 	%r396, %r448;
$L__BB0_33:
	@%p17 bra 	$L__BB0_36;
	shl.b32 	%r263, %r396, 6;
	mov.u32 	%r264, _ZZ6kernelE7a_block;
	add.s32 	%r265, %r264, %r263;
	ld.shared.f32 	%f4, [%r265+12];
	mul.wide.u32 	%rd66, %r395, 16;
	add.s64 	%rd10, %rd4, %rd66;
	mov.b32 	%r397, 0;
	mov.u32 	%r398, %r1;
$L__BB0_35:
	shl.b32 	%r266, %r398, 2;
	mov.u32 	%r267, _ZZ6kernelE7b_block;
	add.s32 	%r268, %r267, %r266;
	ld.shared.f32 	%f41, [%r268+768];
	mul.wide.u32 	%rd67, %r397, 4;
	add.s64 	%rd68, %rd10, %rd67;
	ld.local.f32 	%f42, [%rd68];
	fma.rn.f32 	%f43, %f4, %f41, %f42;
	st.local.f32 	[%rd68], %f43;
	add.s32 	%r397, %r397, 1;
	add.s32 	%r398, %r398, %r8;
	setp.lt.u32 	%p27, %r398, 64;
	@%p27 bra 	$L__BB0_35;
$L__BB0_36:
	add.s32 	%r395, %r395, 1;
	add.s32 	%r396, %r396, %r6;
	setp.lt.u32 	%p28, %r396, 64;
	@%p28 bra 	$L__BB0_33;
	mov.b32 	%r399, 0;
	mov.u32 	%r400, %r448;
$L__BB0_38:
	@%p17 bra 	$L__BB0_41;
	shl.b32 	%r271, %r400, 6;
	mov.u32 	%r272, _ZZ6kernelE7a_block;
	add.s32 	%r273, %r272, %r271;
	ld.shared.f32 	%f5, [%r273+16];
	mul.wide.u32 	%rd69, %r399, 16;
	add.s64 	%rd11, %rd4, %rd69;
	mov.b32 	%r401, 0;
	mov.u32 	%r402, %r1;
$L__BB0_40:
	shl.b32 	%r274, %r402, 2;
	mov.u32 	%r275, _ZZ6kernelE7b_block;
	add.s32 	%r276, %r275, %r274;
	ld.shared.f32 	%f44, [%r276+1024];
	mul.wide.u32 	%rd70, %r401, 4;
	add.s64 	%rd71, %rd11, %rd70;
	ld.local.f32 	%f45, [%rd71];
	fma.rn.f32 	%f46, %f5, %f44, %f45;
	st.local.f32 	[%rd71], %f46;
	add.s32 	%r401, %r401, 1;
	add.s32 	%r402, %r402, %r8;
	setp.lt.u32 	%p30, %r402, 64;
	@%p30 bra 	$L__BB0_40;
$L__BB0_41:
	add.s32 	%r399, %r399, 1;
	add.s32 	%r400, %r400, %r6;
	setp.lt.u32 	%p31, %r400, 64;
	@%p31 bra 	$L__BB0_38;
	mov.b32 	%r403, 0;
	mov.u32 	%r404, %r448;
$L__BB0_43:
	@%p17 bra 	$L__BB0_46;
	shl.b32 	%r279, %r404, 6;
	mov.u32 	%r280, _ZZ6kernelE7a_block;
	add.s32 	%r281, %r280, %r279;
	ld.shared.f32 	%f6, [%r281+20];
	mul.wide.u32 	%rd72, %r403, 16;
	add.s64 	%rd12, %rd4, %rd72;
	mov.b32 	%r405, 0;
	mov.u32 	%r406, %r1;
$L__BB0_45:
	shl.b32 	%r282, %r406, 2;
	mov.u32 	%r283, _ZZ6kernelE7b_block;
	add.s32 	%r284, %r283, %r282;
	ld.shared.f32 	%f47, [%r284+1280];
	mul.wide.u32 	%rd73, %r405, 4;
	add.s64 	%rd74, %rd12, %rd73;
	ld.local.f32 	%f48, [%rd74];
	fma.rn.f32 	%f49, %f6, %f47, %f48;
	st.local.f32 	[%rd74], %f49;
	add.s32 	%r405, %r405, 1;
	add.s32 	%r406, %r406, %r8;
	setp.lt.u32 	%p33, %r406, 64;
	@%p33 bra 	$L__BB0_45;
$L__BB0_46:
	add.s32 	%r403, %r403, 1;
	add.s32 	%r404, %r404, %r6;
	setp.lt.u32 	%p34, %r404, 64;
	@%p34 bra 	$L__BB0_43;
	mov.b32 	%r407, 0;
	mov.u32 	%r408, %r448;
$L__BB0_48:
	@%p17 bra 	$L__BB0_51;
	shl.b32 	%r287, %r408, 6;
	mov.u32 	%r288, _ZZ6kernelE7a_block;
	add.s32 	%r289, %r288, %r287;
	ld.shared.f32 	%f7, [%r289+24];
	mul.wide.u32 	%rd75, %r407, 16;
	add.s64 	%rd13, %rd4, %rd75;
	mov.b32 	%r409, 0;
	mov.u32 	%r410, %r1;
$L__BB0_50:
	shl.b32 	%r290, %r410, 2;
	mov.u32 	%r291, _ZZ6kernelE7b_block;
	add.s32 	%r292, %r291, %r290;
	ld.shared.f32 	%f50, [%r292+1536];
	mul.wide.u32 	%rd76, %r409, 4;
	add.s64 	%rd77, %rd13, %rd76;
	ld.local.f32 	%f51, [%rd77];
	fma.rn.f32 	%f52, %f7, %f50, %f51;
	st.local.f32 	[%rd77], %f52;
	add.s32 	%r409, %r409, 1;
	add.s32 	%r410, %r410, %r8;
	setp.lt.u32 	%p36, %r410, 64;
	@%p36 bra 	$L__BB0_50;
$L__BB0_51:
	add.s32 	%r407, %r407, 1;
	add.s32 	%r408, %r408, %r6;
	setp.lt.u32 	%p37, %r408, 64;
	@%p37 bra 	$L__BB0_48;
	mov.b32 	%r411, 0;
	mov.u32 	%r412, %r448;
$L__BB0_53:
	@%p17 bra 	$L__BB0_56;
	shl.b32 	%r295, %r412, 6;
	mov.u32 	%r296, _ZZ6kernelE7a_block;
	add.s32 	%r297, %r296, %r295;
	ld.shared.f32 	%f8, [%r297+28];
	mul.wide.u32 	%rd78, %r411, 16;
	add.s64 	%rd14, %rd4, %rd78;
	mov.b32 	%r413, 0;
	mov.u32 	%r414, %r1;
$L__BB0_55:
	shl.b32 	%r298, %r414, 2;
	mov.u32 	%r299, _ZZ6kernelE7b_block;
	add.s32 	%r300, %r299, %r298;
	ld.shared.f32 	%f53, [%r300+1792];
	mul.wide.u32 	%rd79, %r413, 4;
	add.s64 	%rd80, %rd14, %rd79;
	ld.local.f32 	%f54, [%rd80];
	fma.rn.f32 	%f55, %f8, %f53, %f54;
	st.local.f32 	[%rd80], %f55;
	add.s32 	%r413, %r413, 1;
	add.s32 	%r414, %r414, %r8;
	setp.lt.u32 	%p39, %r414, 64;
	@%p39 bra 	$L__BB0_55;
$L__BB0_56:
	add.s32 	%r411, %r411, 1;
	add.s32 	%r412, %r412, %r6;
	setp.lt.u32 	%p40, %r412, 64;
	@%p40 bra 	$L__BB0_53;
	mov.b32 	%r415, 0;
	mov.u32 	%r416, %r448;
$L__BB0_58:
	@%p17 bra 	$L__BB0_61;
	shl.b32 	%r303, %r416, 6;
	mov.u32 	%r304, _ZZ6kernelE7a_block;
	add.s32 	%r305, %r304, %r303;
	ld.shared.f32 	%f9, [%r305+32];
	mul.wide.u32 	%rd81, %r415, 16;
	add.s64 	%rd15, %rd4, %rd81;
	mov.b32 	%r417, 0;
	mov.u32 	%r418, %r1;
$L__BB0_60:
	shl.b32 	%r306, %r418, 2;
	mov.u32 	%r307, _ZZ6kernelE7b_block;
	add.s32 	%r308, %r307, %r306;
	ld.shared.f32 	%f56, [%r308+2048];
	mul.wide.u32 	%rd82, %r417, 4;
	add.s64 	%rd83, %rd15, %rd82;
	ld.local.f32 	%f57, [%rd83];
	fma.rn.f32 	%f58, %f9, %f56, %f57;
	st.local.f32 	[%rd83], %f58;
	add.s32 	%r417, %r417, 1;
	add.s32 	%r418, %r418, %r8;
	setp.lt.u32 	%p42, %r418, 64;
	@%p42 bra 	$L__BB0_60;
$L__BB0_61:
	add.s32 	%r415, %r415, 1;
	add.s32 	%r416, %r416, %r6;
	setp.lt.u32 	%p43, %r416, 64;
	@%p43 bra 	$L__BB0_58;
	mov.b32 	%r419, 0;
	mov.u32 	%r420, %r448;
$L__BB0_63:
	@%p17 bra 	$L__BB0_66;
	shl.b32 	%r311, %r420, 6;
	mov.u32 	%r312, _ZZ6kernelE7a_block;
	add.s32 	%r313, %r312, %r311;
	ld.shared.f32 	%f10, [%r313+36];
	mul.wide.u32 	%rd84, %r419, 16;
	add.s64 	%rd16, %rd4, %rd84;
	mov.b32 	%r421, 0;
	mov.u32 	%r422, %r1;
$L__BB0_65:
	shl.b32 	%r314, %r422, 2;
	mov.u32 	%r315, _ZZ6kernelE7b_block;
	add.s32 	%r316, %r315, %r314;
	ld.shared.f32 	%f59, [%r316+2304];
	mul.wide.u32 	%rd85, %r421, 4;
	add.s64 	%rd86, %rd16, %rd85;
	ld.local.f32 	%f60, [%rd86];
	fma.rn.f32 	%f61, %f10, %f59, %f60;
	st.local.f32 	[%rd86], %f61;
	add.s32 	%r421, %r421, 1;
	add.s32 	%r422, %r422, %r8;
	setp.lt.u32 	%p45, %r422, 64;
	@%p45 bra 	$L__BB0_65;
$L__BB0_66:
	add.s32 	%r419, %r419, 1;
	add.s32 	%r420, %r420, %r6;
	setp.lt.u32 	%p46, %r420, 64;
	@%p46 bra 	$L__BB0_63;
	mov.b32 	%r423, 0;
	mov.u32 	%r424, %r448;
$L__BB0_68:
	@%p17 bra 	$L__BB0_71;
	shl.b32 	%r319, %r424, 6;
	mov.u32 	%r320, _ZZ6kernelE7a_block;
	add.s32 	%r321, %r320, %r319;
	ld.shared.f32 	%f11, [%r321+40];
	mul.wide.u32 	%rd87, %r423, 16;
	add.s64 	%rd17, %rd4, %rd87;
	mov.b32 	%r425, 0;
	mov.u32 	%r426, %r1;
$L__BB0_70:
	shl.b32 	%r322, %r426, 2;
	mov.u32 	%r323, _ZZ6kernelE7b_block;
	add.s32 	%r324, %r323, %r322;
	ld.shared.f32 	%f62, [%r324+2560];
	mul.wide.u32 	%rd88, %r425, 4;
	add.s64 	%rd89, %rd17, %rd88;
	ld.local.f32 	%f63, [%rd89];
	fma.rn.f32 	%f64, %f11, %f62, %f63;
	st.local.f32 	[%rd89], %f64;
	add.s32 	%r425, %r425, 1;
	add.s32 	%r426, %r426, %r8;
	setp.lt.u32 	%p48, %r426, 64;
	@%p48 bra 	$L__BB0_70;
$L__BB0_71:
	add.s32 	%r423, %r423, 1;
	add.s32 	%r424, %r424, %r6;
	setp.lt.u32 	%p49, %r424, 64;
	@%p49 bra 	$L__BB0_68;
	mov.b32 	%r427, 0;
	mov.u32 	%r428, %r448;
$L__BB0_73:
	@%p17 bra 	$L__BB0_76;
	shl.b32 	%r327, %r428, 6;
	mov.u32 	%r328, _ZZ6kernelE7a_block;
	add.s32 	%r329, %r328, %r327;
	ld.shared.f32 	%f12, [%r329+44];
	mul.wide.u32 	%rd90, %r427, 16;
	add.s64 	%rd18, %rd4, %rd90;
	mov.b32 	%r429, 0;
	mov.u32 	%r430, %r1;
$L__BB0_75:
	shl.b32 	%r330, %r430, 2;
	mov.u32 	%r331, _ZZ6kernelE7b_block;
	add.s32 	%r332, %r331, %r330;
	ld.shared.f32 	%f65, [%r332+2816];
	mul.wide.u32 	%rd91, %r429, 4;
	add.s64 	%rd92, %rd18, %rd91;
	ld.local.f32 	%f66, [%rd92];
	fma.rn.f32 	%f67, %f12, %f65, %f66;
	st.local.f32 	[%rd92], %f67;
	add.s32 	%r429, %r429, 1;
	add.s32 	%r430, %r430, %r8;
	setp.lt.u32 	%p51, %r430, 64;
	@%p51 bra 	$L__BB0_75;
$L__BB0_76:
	add.s32 	%r427, %r427, 1;
	add.s32 	%r428, %r428, %r6;
	setp.lt.u32 	%p52, %r428, 64;
	@%p52 bra 	$L__BB0_73;
	mov.b32 	%r431, 0;
	mov.u32 	%r432, %r448;
$L__BB0_78:
	@%p17 bra 	$L__BB0_81;
	shl.b32 	%r335, %r432, 6;
	mov.u32 	%r336, _ZZ6kernelE7a_block;
	add.s32 	%r337, %r336, %r335;
	ld.shared.f32 	%f13, [%r337+48];
	mul.wide.u32 	%rd93, %r431, 16;
	add.s64 	%rd19, %rd4, %rd93;
	mov.b32 	%r433, 0;
	mov.u32 	%r434, %r1;
$L__BB0_80:
	shl.b32 	%r338, %r434, 2;
	mov.u32 	%r339, _ZZ6kernelE7b_block;
	add.s32 	%r340, %r339, %r338;
	ld.shared.f32 	%f68, [%r340+3072];
	mul.wide.u32 	%rd94, %r433, 4;
	add.s64 	%rd95, %rd19, %rd94;
	ld.local.f32 	%f69, [%rd95];
	fma.rn.f32 	%f70, %f13, %f68, %f69;
	st.local.f32 	[%rd95], %f70;
	add.s32 	%r433, %r433, 1;
	add.s32 	%r434, %r434, %r8;
	setp.lt.u32 	%p54, %r434, 64;
	@%p54 bra 	$L__BB0_80;
$L__BB0_81:
	add.s32 	%r431, %r431, 1;
	add.s32 	%r432, %r432, %r6;
	setp.lt.u32 	%p55, %r432, 64;
	@%p55 bra 	$L__BB0_78;
	mov.b32 	%r435, 0;
	mov.u32 	%r436, %r448;
$L__BB0_83:
	@%p17 bra 	$L__BB0_86;
	shl.b32 	%r343, %r436, 6;
	mov.u32 	%r344, _ZZ6kernelE7a_block;
	add.s32 	%r345, %r344, %r343;
	ld.shared.f32 	%f14, [%r345+52];
	mul.wide.u32 	%rd96, %r435, 16;
	add.s64 	%rd20, %rd4, %rd96;
	mov.b32 	%r437, 0;
	mov.u32 	%r438, %r1;
$L__BB0_85:
	shl.b32 	%r346, %r438, 2;
	mov.u32 	%r347, _ZZ6kernelE7b_block;
	add.s32 	%r348, %r347, %r346;
	ld.shared.f32 	%f71, [%r348+3328];
	mul.wide.u32 	%rd97, %r437, 4;
	add.s64 	%rd98, %rd20, %rd97;
	ld.local.f32 	%f72, [%rd98];
	fma.rn.f32 	%f73, %f14, %f71, %f72;
	st.local.f32 	[%rd98], %f73;
	add.s32 	%r437, %r437, 1;
	add.s32 	%r438, %r438, %r8;
	setp.lt.u32 	%p57, %r438, 64;
	@%p57 bra 	$L__BB0_85;
$L__BB0_86:
	add.s32 	%r435, %r435, 1;
	add.s32 	%r436, %r436, %r6;
	setp.lt.u32 	%p58, %r436, 64;
	@%p58 bra 	$L__BB0_83;
	mov.b32 	%r439, 0;
	mov.u32 	%r440, %r448;
$L__BB0_88:
	@%p17 bra 	$L__BB0_91;
	shl.b32 	%r351, %r440, 6;
	mov.u32 	%r352, _ZZ6kernelE7a_block;
	add.s32 	%r353, %r352, %r351;
	ld.shared.f32 	%f15, [%r353+56];
	mul.wide.u32 	%rd99, %r439, 16;
	add.s64 	%rd21, %rd4, %rd99;
	mov.b32 	%r441, 0;
	mov.u32 	%r442, %r1;
$L__BB0_90:
	shl.b32 	%r354, %r442, 2;
	mov.u32 	%r355, _ZZ6kernelE7b_block;
	add.s32 	%r356, %r355, %r354;
	ld.shared.f32 	%f74, [%r356+3584];
	mul.wide.u32 	%rd100, %r441, 4;
	add.s64 	%rd101, %rd21, %rd100;
	ld.local.f32 	%f75, [%rd101];
	fma.rn.f32 	%f76, %f15, %f74, %f75;
	st.local.f32 	[%rd101], %f76;
	add.s32 	%r441, %r441, 1;
	add.s32 	%r442, %r442, %r8;
	setp.lt.u32 	%p60, %r442, 64;
	@%p60 bra 	$L__BB0_90;
$L__BB0_91:
	add.s32 	%r439, %r439, 1;
	add.s32 	%r440, %r440, %r6;
	setp.lt.u32 	%p61, %r440, 64;
	@%p61 bra 	$L__BB0_88;
	mov.b32 	%r443, 0;
	mov.u32 	%r444, %r448;
$L__BB0_93:
	@%p17 bra 	$L__BB0_96;
	shl.b32 	%r359, %r444, 6;
	mov.u32 	%r360, _ZZ6kernelE7a_block;
	add.s32 	%r361, %r360, %r359;
	ld.shared.f32 	%f16, [%r361+60];
	mul.wide.u32 	%rd102, %r443, 16;
	add.s64 	%rd22, %rd4, %rd102;
	mov.b32 	%r445, 0;
	mov.u32 	%r446, %r1;
$L__BB0_95:
	shl.b32 	%r362, %r446, 2;
	mov.u32 	%r363, _ZZ6kernelE7b_block;
	add.s32 	%r364, %r363, %r362;
	ld.shared.f32 	%f77, [%r364+3840];
	mul.wide.u32 	%rd103, %r445, 4;
	add.s64 	%rd104, %rd22, %rd103;
	ld.local.f32 	%f78, [%rd104];
	fma.rn.f32 	%f79, %f16, %f77, %f78;
	st.local.f32 	[%rd104], %f79;
	add.s32 	%r445, %r445, 1;
	add.s32 	%r446, %r446, %r8;
	setp.lt.u32 	%p63, %r446, 64;
	@%p63 bra 	$L__BB0_95;
$L__BB0_96:
	add.s32 	%r443, %r443, 1;
	add.s32 	%r444, %r444, %r6;
	setp.lt.u32 	%p64, %r444, 64;
	@%p64 bra 	$L__BB0_93;
$L__BB0_97:
	bar.sync 	0;
	add.s32 	%r378, %r378, 16;
	setp.lt.s32 	%p65, %r378, %r188;
	@%p65 bra 	$L__BB0_2;
$L__BB0_98:
	setp.gt.u32 	%p66, %r448, 63;
	@%p66 bra 	$L__BB0_109;
	mov.u32 	%r366, %ntid.x;
	mov.u32 	%r30, %ntid.y;
	add.s32 	%r367, %r1, %r366;
	max.u32 	%r368, %r367, 64;
	setp.lt.u32 	%p67, %r367, 64;
	selp.u32 	%r369, 1, 0, %p67;
	add.s32 	%r370, %r367, %r369;
	sub.s32 	%r371, %r368, %r370;
	div.u32 	%r372, %r371, %r366;
	add.s32 	%r31, %r372, %r369;
	add.s32 	%r373, %r31, 1;
	and.b32  	%r32, %r373, 3;
	and.b32  	%r33, %r373, -4;
	neg.s32 	%r34, %r33;
	shl.b32 	%r35, %r366, 2;
	add.s32 	%r36, %r1, %r4;
	mov.b32 	%r447, 0;
	cvt.u64.u32 	%rd114, %r35;
$L__BB0_100:
	setp.gt.u32 	%p68, %r1, 63;
	@%p68 bra 	$L__BB0_108;
	setp.lt.u32 	%p69, %r31, 3;
	mul.wide.u32 	%rd105, %r447, 16;
	add.s64 	%rd23, %rd4, %rd105;
	add.s32 	%r375, %r3, %r448;
	mul.lo.s32 	%r175, %r375, %r187;
	mov.b32 	%r452, 0;
	mov.u32 	%r453, %r1;
	@%p69 bra 	$L__BB0_104;
	add.s32 	%r449, %r36, %r175;
	mov.u32 	%r453, %r1;
	mov.u64 	%rd117, %rd23;
	mov.u32 	%r451, %r34;
$L__BB0_103:
	ld.local.v4.f32 	{%f80, %f81, %f82, %f83}, [%rd117];
	mul.wide.s32 	%rd106, %r449, 4;
	add.s64 	%rd107, %rd3, %rd106;
	st.global.f32 	[%rd107], %f80;
	add.s64 	%rd109, %rd107, %rd114;
	st.global.f32 	[%rd109], %f81;
	add.s64 	%rd110, %rd109, %rd114;
	st.global.f32 	[%rd110], %f82;
	add.s64 	%rd111, %rd110, %rd114;
	st.global.f32 	[%rd111], %f83;
	add.s32 	%r451, %r451, 4;
	add.s64 	%rd117, %rd117, 16;
	add.s32 	%r453, %r453, %r35;
	add.s32 	%r449, %r449, %r35;
	setp.ne.s32 	%p70, %r451, 0;
	mov.u32 	%r452, %r33;
	@%p70 bra 	$L__BB0_103;
$L__BB0_104:
	setp.eq.s32 	%p71, %r32, 0;
	@%p71 bra 	$L__BB0_108;
	setp.eq.s32 	%p72, %r32, 1;
	mul.wide.u32 	%rd112, %r452, 4;
	add.s64 	%rd26, %rd23, %rd112;
	ld.local.f32 	%f84, [%rd26];
	add.s32 	%r376, %r175, %r4;
	add.s32 	%r377, %r376, %r453;
	mul.wide.s32 	%rd113, %r377, 4;
	add.s64 	%rd27, %rd3, %rd113;
	st.global.f32 	[%rd27], %f84;
	@%p72 bra 	$L__BB0_108;
	setp.eq.s32 	%p73, %r32, 2;
	ld.local.f32 	%f85, [%rd26+4];
	add.s64 	%rd28, %rd27, %rd114;
	st.global.f32 	[%rd28], %f85;
	@%p73 bra 	$L__BB0_108;
	ld.local.f32 	%f86, [%rd26+8];
	add.s64 	%rd116, %rd28, %rd114;
	st.global.f32 	[%rd116], %f86;
$L__BB0_108:
	add.s32 	%r447, %r447, 1;
	add.s32 	%r448, %r448, %r30;
	setp.lt.u32 	%p74, %r448, 64;
	@%p74 bra 	$L__BB0_100;
$L__BB0_109:
	ret;

}


// ===== COMPILED SASS (sm_100) =====

	.target	sm_100

	.elftype	@"ET_EXEC"


//--------------------- .note.nv.tkinfo           --------------------------
	.section	.note.nv.tkinfo,"",@"SHT_NOTE"
	.sectionflags	@"SHF_NOTE_NV_TKINFO"
	.tkinfo
        /*0018*/ 	.word	0x00000002
        /*0030*/ 	.string	""
        /*0030*/ 	.string	"ptxas"
        /*0030*/ 	.string	"Cuda compilation tools, release 13.0, V13.0.88"
        /*0030*/ 	.string	"Build cuda_13.0.r13.0/compiler.36424714_0"
        /*0030*/ 	.string	"-arch sm_100 -m 64 "



//--------------------- .note.nv.cuinfo           --------------------------
	.section	.note.nv.cuinfo,"",@"SHT_NOTE"
	.sectionflags	@"SHF_NOTE_NV_CUINFO"
        /*0018*/ 	.short	0x0002
        /*001a*/ 	.short	0x0064
        /*001c*/ 	.short	0x0082
	.zero		2


//--------------------- .nv.info                  --------------------------
	.section	.nv.info,"",@"SHT_CUDA_INFO"
	.align	4


	//----- nvinfo : EIATTR_REGCOUNT
	.align		4
        /*0000*/ 	.byte	0x04, 0x2f
        /*0002*/ 	.short	(.L_1 - .L_0)
	.align		4
.L_0:
        /*0004*/ 	.word	index@(kernel)
        /*0008*/ 	.word	0x00000020


	//----- nvinfo : EIATTR_FRAME_SIZE
	.align		4
.L_1:
        /*000c*/ 	.byte	0x04, 0x11
        /*000e*/ 	.short	(.L_3 - .L_2)
	.align		4
.L_2:
        /*0010*/ 	.word	index@(kernel)
        /*0014*/ 	.word	0x00000040


	//----- nvinfo : EIATTR_MIN_STACK_SIZE
	.align		4
.L_3:
        /*0018*/ 	.byte	0x04, 0x12
        /*001a*/ 	.short	(.L_5 - .L_4)
	.align		4
.L_4:
        /*001c*/ 	.word	index@(kernel)
        /*0020*/ 	.word	0x00000040
.L_5:


//--------------------- .nv.compat                --------------------------
	.section	.nv.compat,"",@"SHT_CUDA_COMPAT_INFO"
	.align	4
        /*0000*/ 	.byte	0x02, 0x09, 0x00, 0x00, 0x02, 0x02, 0x01, 0x00, 0x02, 0x05, 0x05, 0x00, 0x03, 0x07, 0x01, 0x01
        /*0010*/ 	.byte	0x02, 0x03, 0x00, 0x00, 0x02, 0x06, 0x01, 0x00, 0x04, 0x0b, 0x08, 0x00, 0x09, 0x00, 0x00, 0x00
        /*0020*/ 	.byte	0x00, 0x00, 0x00, 0x00


//--------------------- .nv.info.kernel           --------------------------
	.section	.nv.info.kernel,"",@"SHT_CUDA_INFO"
	.sectionflags	@""
	.align	4


	//----- nvinfo : EIATTR_CUDA_API_VERSION
	.align		4
        /*0000*/ 	.byte	0x04, 0x37
        /*0002*/ 	.short	(.L_7 - .L_6)
.L_6:
        /*0004*/ 	.word	0x00000082


	//----- nvinfo : EIATTR_KPARAM_INFO
	.align		4
.L_7:
        /*0008*/ 	.byte	0x04, 0x17
        /*000a*/ 	.short	(.L_9 - .L_8)
.L_8:
        /*000c*/ 	.word	0x00000000
        /*0010*/ 	.short	0x0005
        /*0012*/ 	.short	0x0020
        /*0014*/ 	.byte	0x00, 0xf0, 0x11, 0x00


	//----- nvinfo : EIATTR_KPARAM_INFO
	.align		4
.L_9:
        /*0018*/ 	.byte	0x04, 0x17
        /*001a*/ 	.short	(.L_11 - .L_10)
.L_10:
        /*001c*/ 	.word	0x00000000
        /*0020*/ 	.short	0x0004
        /*0022*/ 	.short	0x001c
        /*0024*/ 	.byte	0x00, 0xf0, 0x11, 0x00


	//----- nvinfo : EIATTR_KPARAM_INFO
	.align		4
.L_11:
        /*0028*/ 	.byte	0x04, 0x17
        /*002a*/ 	.short	(.L_13 - .L_12)
.L_12:
        /*002c*/ 	.word	0x00000000
        /*0030*/ 	.short	0x0003
        /*0032*/ 	.short	0x0018
        /*0034*/ 	.byte	0x00, 0xf0, 0x11, 0x00


	//----- nvinfo : EIATTR_KPARAM_INFO
	.align		4
.L_13:
        /*0038*/ 	.byte	0x04, 0x17
        /*003a*/ 	.short	(.L_15 - .L_14)
.L_14:
        /*003c*/ 	.word	0x00000000
        /*0040*/ 	.short	0x0002
        /*0042*/ 	.short	0x0010
        /*0044*/ 	.byte	0x00, 0xf5, 0x21, 0x00


	//----- nvinfo : EIATTR_KPARAM_INFO
	.align		4
.L_15:
        /*0048*/ 	.byte	0x04, 0x17
        /*004a*/ 	.short	(.L_17 - .L_16)
.L_16:
        /*004c*/ 	.word	0x00000000
        /*0050*/ 	.short	0x0001
        /*0052*/ 	.short	0x0008
        /*0054*/ 	.byte	0x00, 0xf5, 0x21, 0x00


	//----- nvinfo : EIATTR_KPARAM_INFO
	.align		4
.L_17:
        /*0058*/ 	.byte	0x04, 0x17
        /*005a*/ 	.short	(.L_19 - .L_18)
.L_18:
        /*005c*/ 	.word	0x00000000
        /*0060*/ 	.short	0x0000
        /*0062*/ 	.short	0x0000
        /*0064*/ 	.byte	0x00, 0xf5, 0x21, 0x00


	//----- nvinfo : EIATTR_SPARSE_MMA_MASK
	.align		4
.L_19:
        /*0068*/ 	.byte	0x03, 0x50
        /*006a*/ 	.short	0x0000


	//----- nvinfo : EIATTR_MAXREG_COUNT
	.align		4
        /*006c*/ 	.byte	0x03, 0x1b
        /*006e*/ 	.short	0x00ff


	//----- nvinfo : EIATTR_NUM_BARRIERS
	.align		4
        /*0070*/ 	.byte	0x02, 0x4c
        /*0072*/ 	.byte	0x01
	.zero		1


	//----- nvinfo : EIATTR_MERCURY_ISA_VERSION
	.align		4
        /*0074*/ 	.byte	0x03, 0x5f
        /*0076*/ 	.short	0x0101


	//----- nvinfo : EIATTR_VRC_CTA_INIT_COUNT
	.align		4
        /*0078*/ 	.byte	0x02, 0x4a
	.zero		1
	.zero		1


	//----- nvinfo : EIATTR_EXIT_INSTR_OFFSETS
	.align		4
        /*007c*/ 	.byte	0x04, 0x1c
        /*007e*/ 	.short	(.L_21 - .L_20)


	//   ....[0]....
.L_20:
        /*0080*/ 	.word	0x00002c40


	//   ....[1]....
        /*0084*/ 	.word	0x00003970


	//----- nvinfo : EIATTR_CRS_STACK_SIZE
	.align		4
.L_21:
        /*0088*/ 	.byte	0x04, 0x1e
        /*008a*/ 	.short	(.L_23 - .L_22)
.L_22:
        /*008c*/ 	.word	0x00000000


	//----- nvinfo : EIATTR_CBANK_PARAM_SIZE
	.align		4
.L_23:
        /*0090*/ 	.byte	0x03, 0x19
        /*0092*/ 	.short	0x0024


	//----- nvinfo : EIATTR_PARAM_CBANK
	.align		4
        /*0094*/ 	.byte	0x04, 0x0a
        /*0096*/ 	.short	(.L_25 - .L_24)
	.align		4
.L_24:
        /*0098*/ 	.word	index@(.nv.constant0.kernel)
        /*009c*/ 	.short	0x0380
        /*009e*/ 	.short	0x0024


	//----- nvinfo : EIATTR_SW_WAR
	.align		4
.L_25:
        /*00a0*/ 	.byte	0x04, 0x36
        /*00a2*/ 	.short	(.L_27 - .L_26)
.L_26:
        /*00a4*/ 	.word	0x00000008
.L_27:


//--------------------- .nv.callgraph             --------------------------
	.section	.nv.callgraph,"",@"SHT_CUDA_CALLGRAPH"
	.align	4
	.sectionentsize	8
	.align		4
        /*0000*/ 	.word	0x00000000
	.align		4
        /*0004*/ 	.word	0xffffffff
	.align		4
        /*0008*/ 	.word	0x00000000
	.align		4
        /*000c*/ 	.word	0xfffffffe
	.align		4
        /*0010*/ 	.word	0x00000000
	.align		4
        /*0014*/ 	.word	0xfffffffd
	.align		4
        /*0018*/ 	.word	0x00000000
	.align		4
        /*001c*/ 	.word	0xfffffffc


//--------------------- .text.kernel              --------------------------
	.section	.text.kernel,"ax",@progbits
	.align	128
        .global         kernel
        .type           kernel,@function
        .size           kernel,(.L_x_109 - kernel)
        .other          kernel,@"STO_CUDA_ENTRY STV_DEFAULT"
kernel:
.text.kernel:
[----:B------:R-:W0:Y:S01]  /*0000*/  LDC R1, c[0x0][0x37c] ;  /* 0x0000df00ff017b82 */ /* 0x000e220000000800 */
[----:B------:R-:W1:Y:S01]  /*0010*/  LDCU UR4, c[0x0][0x3a0] ;  /* 0x00007400ff0477ac */ /* 0x000e620008000800 */
[----:B0-----:R-:W-:-:S06]  /*0020*/  VIADD R1, R1, 0xffffffc0 ;  /* 0xffffffc001017836 */ /* 0x001fcc0000000000 */
[----:B------:R-:W0:Y:S01]  /*0030*/  S2UR UR5, SR_CTAID.X ;  /* 0x00000000000579c3 */ /* 0x000e220000002500 */
[----:B------:R-:W2:Y:S01]  /*0040*/  S2R R6, SR_TID.X ;  /* 0x0000000000067919 */ /* 0x000ea20000002100 */
[----:B------:R-:W3:Y:S01]  /*0050*/  LDCU.64 UR8, c[0x0][0x358] ;  /* 0x00006b00ff0877ac */ /* 0x000ee20008000a00 */
[----:B------:R-:W4:Y:S01]  /*0060*/  S2R R23, SR_TID.Y ;  /* 0x0000000000177919 */ /* 0x000f220000002200 */
[----:B------:R-:W2:Y:S01]  /*0070*/  S2R R0, SR_CTAID.Y ;  /* 0x0000000000007919 */ /* 0x000ea20000002600 */
[----:B------:R0:W-:Y:S01]  /*0080*/  STL.128 [R1], RZ ;  /* 0x000000ff01007387 */ /* 0x0001e20000100c00 */
[----:B-1----:R-:W-:-:S03]  /*0090*/  UISETP.GE.AND UP0, UPT, UR4, 0x1, UPT ;  /* 0x000000010400788c */ /* 0x002fc6000bf06270 */
[----:B------:R1:W-:Y:S04]  /*00a0*/  STL.128 [R1+0x10], RZ ;  /* 0x000010ff01007387 */ /* 0x0003e80000100c00 */
[----:B------:R1:W-:Y:S01]  /*00b0*/  STL.128 [R1+0x20], RZ ;  /* 0x000020ff01007387 */ /* 0x0003e20000100c00 */
[----:B0-----:R-:W-:-:S03]  /*00c0*/  USHF.L.U32 UR5, UR5, 0x6, URZ ;  /* 0x0000000605057899 */ /* 0x001fc600080006ff */
[----:B------:R1:W-:Y:S01]  /*00d0*/  STL.128 [R1+0x30], RZ ;  /* 0x000030ff01007387 */ /* 0x0003e20000100c00 */
[----:B---3--:R-:W-:Y:S08]  /*00e0*/  BRA.U !UP0, `(.L_x_0) ;  /* 0x0000002908d07547 */ /* 0x008ff0000b800000 */
[----:B------:R-:W4:Y:S01]  /*00f0*/  LDC R2, c[0x0][0x364] ;  /* 0x0000d900ff027b82 */ /* 0x000f220000000800 */
[----:B------:R-:W0:Y:S01]  /*0100*/  LDCU UR10, c[0x0][0x360] ;  /* 0x00006c00ff0a77ac */ /* 0x000e220008000800 */
[----:B------:R-:W-:Y:S02]  /*0110*/  UMOV UR4, 0x400 ;  /* 0x0000040000047882 */ /* 0x000fe40000000000 */
[----:B------:R-:W-:-:S04]  /*0120*/  UIADD3 UR6, UPT, UPT, UR4, 0x1000, URZ ;  /* 0x0000100004067890 */ /* 0x000fc8000fffe0ff */
[----:B------:R-:W3:Y:S01]  /*0130*/  S2UR UR7, SR_CgaCtaId ;  /* 0x00000000000779c3 */ /* 0x000ee20000008800 */
[----:B0-----:R-:W0:Y:S01]  /*0140*/  I2F.U32.RP R11, UR10 ;  /* 0x0000000a000b7d06 */ /* 0x001e220008209000 */
[----:B--2---:R-:W-:Y:S01]  /*0150*/  IADD3 R10, PT, PT, R6, UR10, RZ ;  /* 0x0000000a060a7c10 */ /* 0x004fe2000fffe0ff */
[----:B----4-:R-:W-:Y:S01]  /*0160*/  IMAD.IADD R3, R23, 0x1, R2 ;  /* 0x0000000117037824 */ /* 0x010fe200078e0202 */
[----:B------:R-:W-:-:S05]  /*0170*/  ISETP.NE.U32.AND P1, PT, R2, RZ, PT ;  /* 0x000000ff0200720c */ /* 0x000fca0003f25070 */
[----:B------:R-:W2:Y:S01]  /*0180*/  I2F.U32.RP R7, R2 ;  /* 0x0000000200077306 */ /* 0x000ea20000209000 */
[C---:B------:R-:W-:Y:S02]  /*0190*/  ISETP.GE.U32.AND P0, PT, R3.reuse, 0x40, PT ;  /* 0x000000400300780c */ /* 0x040fe40003f06070 */
[----:B------:R-:W-:Y:S01]  /*01a0*/  VIMNMX.U32 R4, PT, PT, R3, 0x40, !PT ;  /* 0x0000004003047848 */ /* 0x000fe20007fe0000 */
[----:B---3--:R-:W-:Y:S02]  /*01b0*/  ULEA UR4, UR7, UR4, 0x18 ;  /* 0x0000000407047291 */ /* 0x008fe4000f8ec0ff */
[----:B------:R-:W-:Y:S02]  /*01c0*/  ULEA UR6, UR7, UR6, 0x18 ;  /* 0x0000000607067291 */ /* 0x000fe4000f8ec0ff */
[----:B0-----:R-:W0:Y:S01]  /*01d0*/  MUFU.RCP R11, R11 ;  /* 0x0000000b000b7308 */ /* 0x001e220000001000 */
[----:B------:R-:W-:-:S03]  /*01e0*/  USHF.L.U32 UR7, UR10, 0x2, URZ ;  /* 0x000000020a077899 */ /* 0x000fc600080006ff */
[----:B------:R-:W-:-:S04]  /*01f0*/  LEA R18, R23, UR6, 0x8 ;  /* 0x0000000617127c11 */ /* 0x000fc8000f8e40ff */
[----:B--2---:R-:W2:Y:S01]  /*0200*/  MUFU.RCP R7, R7 ;  /* 0x0000000700077308 */ /* 0x004ea20000001000 */
[----:B------:R-:W-:Y:S02]  /*0210*/  LEA R22, R6, R18, 0x2 ;  /* 0x0000001206167211 */ /* 0x000fe400078e10ff */
[----:B0-----:R-:W-:-:S06]  /*0220*/  IADD3 R5, PT, PT, R11, 0xffffffe, RZ ;  /* 0x0ffffffe0b057810 */ /* 0x001fcc0007ffe0ff */
[----:B------:R-:W0:Y:S01]  /*0230*/  F2I.FTZ.U32.TRUNC.NTZ R5, R5 ;  /* 0x0000000500057305 */ /* 0x000e22000021f000 */
[----:B--2---:R-:W-:Y:S01]  /*0240*/  VIADD R8, R7, 0xffffffe ;  /* 0x0ffffffe07087836 */ /* 0x004fe20000000000 */
[----:B------:R-:W-:Y:S02]  /*0250*/  SEL R7, RZ, 0x1, P0 ;  /* 0x00000001ff077807 */ /* 0x000fe40000000000 */
[----:B------:R-:W-:-:S04]  /*0260*/  ISETP.GE.U32.AND P0, PT, R10, 0x40, PT ;  /* 0x000000400a00780c */ /* 0x000fc80003f06070 */
[----:B------:R2:W3:Y:S01]  /*0270*/  F2I.FTZ.U32.TRUNC.NTZ R9, R8 ;  /* 0x0000000800097305 */ /* 0x0004e2000021f000 */
[----:B------:R-:W-:Y:S01]  /*0280*/  SEL R19, RZ, 0x1, P0 ;  /* 0x00000001ff137807 */ /* 0x000fe20000000000 */
[----:B0-----:R-:W-:Y:S02]  /*0290*/  IMAD.MOV R12, RZ, RZ, -R5 ;  /* 0x000000ffff0c7224 */ /* 0x001fe400078e0a05 */
[----:B--2---:R-:W-:Y:S02]  /*02a0*/  HFMA2 R8, -RZ, RZ, 0, 0 ;  /* 0x00000000ff087431 */ /* 0x004fe400000001ff */
[----:B---3--:R-:W-:-:S04]  /*02b0*/  IMAD.MOV R13, RZ, RZ, -R9 ;  /* 0x000000ffff0d7224 */ /* 0x008fc800078e0a09 */
[----:B------:R-:W-:Y:S02]  /*02c0*/  IMAD R11, R13, R2, RZ ;  /* 0x000000020d0b7224 */ /* 0x000fe400078e02ff */
[----:B------:R-:W-:Y:S02]  /*02d0*/  IMAD.MOV.U32 R13, RZ, RZ, R12 ;  /* 0x000000ffff0d7224 */ /* 0x000fe400078e000c */
[----:B------:R-:W-:Y:S01]  /*02e0*/  IMAD.HI.U32 R8, R9, R11, R8 ;  /* 0x0000000b09087227 */ /* 0x000fe200078e0008 */
[----:B------:R-:W-:Y:S02]  /*02f0*/  IADD3 R9, PT, PT, R4, -R3, -R7 ;  /* 0x8000000304097210 */ /* 0x000fe40007ffe807 */
[----:B------:R-:W-:Y:S01]  /*0300*/  VIMNMX.U32 R11, PT, PT, R10, 0x40, !PT ;  /* 0x000000400a0b7848 */ /* 0x000fe20007fe0000 */
[----:B------:R-:W-:Y:S02]  /*0310*/  IMAD R13, R13, UR10, RZ ;  /* 0x0000000a0d0d7c24 */ /* 0x000fe4000f8e02ff */
[----:B------:R-:W-:Y:S01]  /*0320*/  IMAD.MOV.U32 R4, RZ, RZ, RZ ;  /* 0x000000ffff047224 */ /* 0x000fe200078e00ff */
[----:B------:R-:W-:-:S03]  /*0330*/  IADD3 R11, PT, PT, R11, -R10, -R19 ;  /* 0x8000000a0b0b7210 */ /* 0x000fc60007ffe813 */
[----:B------:R-:W-:-:S04]  /*0340*/  IMAD.HI.U32 R12, R5, R13, R4 ;  /* 0x0000000d050c7227 */ /* 0x000fc800078e0004 */
[----:B------:R-:W-:-:S04]  /*0350*/  IMAD.HI.U32 R4, R8, R9, RZ ;  /* 0x0000000908047227 */ /* 0x000fc800078e00ff */
[----:B------:R-:W-:Y:S02]  /*0360*/  IMAD.MOV R5, RZ, RZ, -R4 ;  /* 0x000000ffff057224 */ /* 0x000fe400078e0a04 */
[----:B------:R-:W-:-:S04]  /*0370*/  IMAD.HI.U32 R12, R12, R11, RZ ;  /* 0x0000000b0c0c7227 */ /* 0x000fc800078e00ff */
[----:B------:R-:W-:Y:S01]  /*0380*/  IMAD R9, R2, R5, R9 ;  /* 0x0000000502097224 */ /* 0x000fe200078e0209 */
[----:B------:R-:W-:Y:S01]  /*0390*/  IADD3 R8, PT, PT, -R12, RZ, RZ ;  /* 0x000000ff0c087210 */ /* 0x000fe20007ffe1ff */
[----:B------:R-:W-:-:S03]  /*03a0*/  IMAD R5, R0, 0x40, R23 ;  /* 0x0000004000057824 */ /* 0x000fc600078e0217 */
[----:B------:R-:W-:Y:S01]  /*03b0*/  ISETP.GE.U32.AND P4, PT, R9, R2, PT ;  /* 0x000000020900720c */ /* 0x000fe20003f86070 */
[----:B------:R-:W-:Y:S02]  /*03c0*/  IMAD R11, R8, UR10, R11 ;  /* 0x0000000a080b7c24 */ /* 0x000fe4000f8e020b */
[----:B------:R-:W-:-:S03]  /*03d0*/  IMAD.IADD R20, R5, 0x1, R2 ;  /* 0x0000000105147824 */ /* 0x000fc600078e0202 */
[----:B------:R-:W-:-:S07]  /*03e0*/  ISETP.GE.U32.AND P2, PT, R11, UR10, PT ;  /* 0x0000000a0b007c0c */ /* 0x000fce000bf46070 */
[----:B------:R-:W-:Y:S01]  /*03f0*/  @P4 IMAD.IADD R9, R9, 0x1, -R2 ;  /* 0x0000000109094824 */ /* 0x000fe200078e0a02 */
[----:B------:R-:W-:Y:S02]  /*0400*/  @P4 IADD3 R4, PT, PT, R4, 0x1, RZ ;  /* 0x0000000104044810 */ /* 0x000fe40007ffe0ff */
[----:B------:R-:W-:Y:S02]  /*0410*/  ISETP.NE.U32.AND P4, PT, RZ, UR10, PT ;  /* 0x0000000aff007c0c */ /* 0x000fe4000bf85070 */
[----:B------:R-:W-:Y:S01]  /*0420*/  ISETP.GE.U32.AND P3, PT, R9, R2, PT ;  /* 0x000000020900720c */ /* 0x000fe20003f66070 */
[----:B------:R-:W-:Y:S02]  /*0430*/  @P2 VIADD R11, R11, -UR10 ;  /* 0x8000000a0b0b2c36 */ /* 0x000fe40008000000 */
[----:B------:R-:W-:-:S03]  /*0440*/  @P2 VIADD R12, R12, 0x1 ;  /* 0x000000010c0c2836 */ /* 0x000fc60000000000 */
[----:B------:R-:W-:-:S07]  /*0450*/  ISETP.GE.U32.AND P0, PT, R11, UR10, PT ;  /* 0x0000000a0b007c0c */ /* 0x000fce000bf06070 */
[----:B------:R-:W-:Y:S01]  /*0460*/  @P3 VIADD R4, R4, 0x1 ;  /* 0x0000000104043836 */ /* 0x000fe20000000000 */
[----:B------:R-:W-:-:S05]  /*0470*/  @!P1 LOP3.LUT R4, RZ, R2, RZ, 0x33, !PT ;  /* 0x00000002ff049212 */ /* 0x000fca00078e33ff */
[----:B------:R-:W-:Y:S01]  /*0480*/  IMAD.IADD R4, R7, 0x1, R4 ;  /* 0x0000000107047824 */ /* 0x000fe200078e0204 */
[----:B------:R-:W-:Y:S02]  /*0490*/  @P0 IADD3 R12, PT, PT, R12, 0x1, RZ ;  /* 0x000000010c0c0810 */ /* 0x000fe40007ffe0ff */
[----:B------:R-:W-:Y:S01]  /*04a0*/  LEA R7, R6, UR4, 0x2 ;  /* 0x0000000406077c11 */ /* 0x000fe2000f8e10ff */
[----:B------:R-:W-:Y:S01]  /*04b0*/  UMOV UR4, URZ ;  /* 0x000000ff00047c82 */ /* 0x000fe20008000000 */
[----:B------:R-:W-:-:S03]  /*04c0*/  @!P4 LOP3.LUT R12, RZ, UR10, RZ, 0x33, !PT ;  /* 0x0000000aff0ccc12 */ /* 0x000fc6000f8e33ff */
[----:B------:R-:W-:Y:S01]  /*04d0*/  IMAD R21, R23, 0x40, R7 ;  /* 0x0000004017157824 */ /* 0x000fe200078e0207 */
[----:B------:R-:W-:-:S07]  /*04e0*/  IADD3 R19, PT, PT, R19, R12, RZ ;  /* 0x0000000c13137210 */ /* 0x000fce0007ffe0ff */
.L_x_92:
[----:B------:R-:W-:Y:S01]  /*04f0*/  ISETP.GT.U32.AND P0, PT, R23, 0x3f, PT ;  /* 0x0000003f1700780c */ /* 0x000fe20003f04070 */
[----:B0-----:R-:W0:Y:S01]  /*0500*/  LDCU UR6, c[0x0][0x3a0] ;  /* 0x00007400ff0677ac */ /* 0x001e220008000800 */
[----:B------:R-:W-:Y:S11]  /*0510*/  BSSY.RECONVERGENT B0, `(.L_x_1) ;  /* 0x000003e000007945 */ /* 0x000ff60003800200 */
[----:B--234-:R-:W-:Y:S05]  /*0520*/  @P0 BRA `(.L_x_2) ;  /* 0x0000000000f00947 */ /* 0x01cfea0003800000 */
[----:B------:R-:W-:Y:S01]  /*0530*/  LOP3.LUT R12, R4, 0x3, RZ, 0xc0, !PT ;  /* 0x00000003040c7812 */ /* 0x000fe200078ec0ff */
[----:B------:R-:W-:Y:S01]  /*0540*/  BSSY.RECONVERGENT B1, `(.L_x_3) ;  /* 0x000001c000017945 */ /* 0x000fe20003800200 */
[----:B------:R-:W-:Y:S02]  /*0550*/  VIADD R16, R6, UR4 ;  /* 0x0000000406107c36 */ /* 0x000fe40008000000 */
[----:B------:R-:W-:Y:S01]  /*0560*/  ISETP.NE.AND P0, PT, R12, 0x3, PT ;  /* 0x000000030c00780c */ /* 0x000fe20003f05270 */
[----:B------:R-:W-:-:S12]  /*0570*/  IMAD.MOV.U32 R17, RZ, RZ, R23 ;  /* 0x000000ffff117224 */ /* 0x000fd800078e0017 */
[----:B------:R-:W-:Y:S05]  /*0580*/  @!P0 BRA `(.L_x_4) ;  /* 0x00000000005c8947 */ /* 0x000fea0003800000 */
[----:B------:R-:W2:Y:S08]  /*0590*/  LDC R13, c[0x0][0x3a0] ;  /* 0x0000e800ff0d7b82 */ /* 0x000eb00000000800 */
[----:B------:R-:W3:Y:S01]  /*05a0*/  LDC.64 R8, c[0x0][0x380] ;  /* 0x0000e000ff087b82 */ /* 0x000ee20000000a00 */
[----:B--2---:R-:W-:-:S04]  /*05b0*/  IMAD R11, R5, R13, R16 ;  /* 0x0000000d050b7224 */ /* 0x004fc800078e0210 */
[----:B---3--:R-:W-:-:S06]  /*05c0*/  IMAD.WIDE R10, R11, 0x4, R8 ;  /* 0x000000040b0a7825 */ /* 0x008fcc00078e0208 */
[----:B------:R-:W2:Y:S01]  /*05d0*/  LDG.E R10, desc[UR8][R10.64] ;  /* 0x000000080a0a7981 */ /* 0x000ea2000c1e1900 */
[----:B------:R-:W-:Y:S02]  /*05e0*/  ISETP.NE.AND P0, PT, R12, RZ, PT ;  /* 0x000000ff0c00720c */ /* 0x000fe40003f05270 */
[----:B------:R-:W-:Y:S01]  /*05f0*/  MOV R17, R3 ;  /* 0x0000000300117202 */ /* 0x000fe20000000f00 */
[----:B--2---:R2:W-:Y:S10]  /*0600*/  STS [R21], R10 ;  /* 0x0000000a15007388 */ /* 0x0045f40000000800 */
[----:B------:R-:W-:Y:S05]  /*0610*/  @!P0 BRA `(.L_x_4) ;  /* 0x0000000000388947 */ /* 0x000fea0003800000 */
[----:B------:R-:W-:Y:S01]  /*0620*/  ISETP.NE.AND P0, PT, R12, 0x1, PT ;  /* 0x000000010c00780c */ /* 0x000fe20003f05270 */
[C---:B--2---:R-:W-:Y:S02]  /*0630*/  IMAD.IADD R10, R20.reuse, 0x1, R2 ;  /* 0x00000001140a7824 */ /* 0x044fe400078e0202 */
[----:B------:R-:W-:-:S10]  /*0640*/  IMAD R11, R20, R13, R16 ;  /* 0x0000000d140b7224 */ /* 0x000fd400078e0210 */
[----:B------:R-:W-:Y:S02]  /*0650*/  @P0 IMAD R13, R10, R13, R16 ;  /* 0x0000000d0a0d0224 */ /* 0x000fe400078e0210 */
[----:B------:R-:W-:-:S04]  /*0660*/  IMAD.WIDE R10, R11, 0x4, R8 ;  /* 0x000000040b0a7825 */ /* 0x000fc800078e0208 */
[----:B------:R-:W-:Y:S02]  /*0670*/  @P0 IMAD.WIDE R8, R13, 0x4, R8 ;  /* 0x000000040d080825 */ /* 0x000fe400078e0208 */
[----:B------:R-:W2:Y:S04]  /*0680*/  LDG.E R10, desc[UR8][R10.64] ;  /* 0x000000080a0a7981 */ /* 0x000ea8000c1e1900 */
[----:B------:R-:W3:Y:S01]  /*0690*/  @P0 LDG.E R8, desc[UR8][R8.64] ;  /* 0x0000000808080981 */ /* 0x000ee2000c1e1900 */
[----:B------:R-:W-:Y:S02]  /*06a0*/  IMAD R15, R2, 0x40, R21 ;  /* 0x00000040020f7824 */ /* 0x000fe400078e0215 */
[----:B------:R-:W-:-:S03]  /*06b0*/  IMAD.IADD R17, R3, 0x1, R2 ;  /* 0x0000000103117824 */ /* 0x000fc600078e0202 */
[----:B------:R-:W-:Y:S01]  /*06c0*/  @P0 LEA R13, R2, R15, 0x6 ;  /* 0x0000000f020d0211 */ /* 0x000fe200078e30ff */
[----:B------:R-:W-:Y:S01]  /*06d0*/  @P0 IMAD.IADD R17, R17, 0x1, R2 ;  /* 0x0000000111110824 */ /* 0x000fe200078e0202 */
[----:B--2---:R4:W-:Y:S04]  /*06e0*/  STS [R15], R10 ;  /* 0x0000000a0f007388 */ /* 0x0049e80000000800 */
[----:B---3--:R4:W-:Y:S02]  /*06f0*/  @P0 STS [R13], R8 ;  /* 0x000000080d000388 */ /* 0x0089e40000000800 */
.L_x_4:
[----:B0-----:R-:W-:Y:S05]  /*0700*/  BSYNC.RECONVERGENT B1 ;  /* 0x0000000000017941 */ /* 0x001fea0003800200 */
.L_x_3:
[----:B----4-:R-:W3:Y:S01]  /*0710*/  LDC.64 R8, c[0x0][0x380] ;  /* 0x0000e000ff087b82 */ /* 0x010ee20000000a00 */
[----:B------:R-:W-:-:S13]  /*0720*/  ISETP.GE.U32.AND P0, PT, R4, 0x3, PT ;  /* 0x000000030400780c */ /* 0x000fda0003f06070 */
[----:B------:R-:W-:Y:S05]  /*0730*/  @!P0 BRA `(.L_x_2) ;  /* 0x00000000006c8947 */ /* 0x000fea0003800000 */
.L_x_5:
[----:B------:R-:W-:-:S05]  /*0740*/  LEA R11, R0, R17, 0x6 ;  /* 0x00000011000b7211 */ /* 0x000fca00078e30ff */
[C---:B------:R-:W-:Y:S02]  /*0750*/  IMAD.IADD R13, R11.reuse, 0x1, R2 ;  /* 0x000000010b0d7824 */ /* 0x040fe400078e0202 */
[----:B------:R-:W-:Y:S02]  /*0760*/  IMAD R11, R11, UR6, R16 ;  /* 0x000000060b0b7c24 */ /* 0x000fe4000f8e0210 */
[C---:B0-----:R-:W-:Y:S02]  /*0770*/  IMAD.IADD R25, R13.reuse, 0x1, R2 ;  /* 0x000000010d197824 */ /* 0x041fe400078e0202 */
[----:B------:R-:W-:Y:S02]  /*0780*/  IMAD R15, R13, UR6, R16 ;  /* 0x000000060d0f7c24 */ /* 0x000fe4000f8e0210 */
[----:B--23--:R-:W-:Y:S01]  /*0790*/  IMAD.WIDE R10, R11, 0x4, R8 ;  /* 0x000000040b0a7825 */ /* 0x00cfe200078e0208 */
[----:B------:R-:W-:-:S03]  /*07a0*/  IADD3 R27, PT, PT, R25, R2, RZ ;  /* 0x00000002191b7210 */ /* 0x000fc60007ffe0ff */
[--C-:B------:R-:W-:Y:S01]  /*07b0*/  IMAD R13, R25, UR6, R16.reuse ;  /* 0x00000006190d7c24 */ /* 0x100fe2000f8e0210 */
[----:B------:R0:W2:Y:S01]  /*07c0*/  LDG.E R24, desc[UR8][R10.64] ;  /* 0x000000080a187981 */ /* 0x0000a2000c1e1900 */
[----:B------:R-:W-:Y:S02]  /*07d0*/  IMAD R27, R27, UR6, R16 ;  /* 0x000000061b1b7c24 */ /* 0x000fe4000f8e0210 */
[----:B------:R-:W-:-:S04]  /*07e0*/  IMAD.WIDE R14, R15, 0x4, R8 ;  /* 0x000000040f0e7825 */ /* 0x000fc800078e0208 */
[--C-:B------:R-:W-:Y:S02]  /*07f0*/  IMAD.WIDE R12, R13, 0x4, R8.reuse ;  /* 0x000000040d0c7825 */ /* 0x100fe400078e0208 */
[----:B------:R-:W3:Y:S02]  /*0800*/  LDG.E R14, desc[UR8][R14.64] ;  /* 0x000000080e0e7981 */ /* 0x000ee4000c1e1900 */
[----:B0-----:R-:W-:Y:S02]  /*0810*/  IMAD.WIDE R10, R27, 0x4, R8 ;  /* 0x000000041b0a7825 */ /* 0x001fe400078e0208 */
[----:B------:R-:W4:Y:S04]  /*0820*/  LDG.E R12, desc[UR8][R12.64] ;  /* 0x000000080c0c7981 */ /* 0x000f28000c1e1900 */
[----:B------:R-:W5:Y:S01]  /*0830*/  LDG.E R26, desc[UR8][R10.64] ;  /* 0x000000080a1a7981 */ /* 0x000f62000c1e1900 */
[----:B------:R-:W-:-:S04]  /*0840*/  IMAD R25, R17, 0x40, R7 ;  /* 0x0000004011197824 */ /* 0x000fc800078e0207 */
[----:B------:R-:W-:-:S05]  /*0850*/  IMAD R27, R2, 0x40, R25 ;  /* 0x00000040021b7824 */ /* 0x000fca00078e0219 */
[----:B------:R-:W-:-:S05]  /*0860*/  LEA R29, R2, R27, 0x6 ;  /* 0x0000001b021d7211 */ /* 0x000fca00078e30ff */
[C---:B------:R-:W-:Y:S02]  /*0870*/  IMAD R28, R2.reuse, 0x40, R29 ;  /* 0x00000040021c7824 */ /* 0x040fe400078e021d */
[----:B------:R-:W-:-:S05]  /*0880*/  IMAD R17, R2, 0x4, R17 ;  /* 0x0000000402117824 */ /* 0x000fca00078e0211 */
[----:B------:R-:W-:Y:S01]  /*0890*/  ISETP.GE.U32.AND P0, PT, R17, 0x40, PT ;  /* 0x000000401100780c */ /* 0x000fe20003f06070 */
[----:B--2---:R0:W-:Y:S04]  /*08a0*/  STS [R25], R24 ;  /* 0x0000001819007388 */ /* 0x0041e80000000800 */
[----:B---3--:R0:W-:Y:S04]  /*08b0*/  STS [R27], R14 ;  /* 0x0000000e1b007388 */ /* 0x0081e80000000800 */
[----:B----4-:R0:W-:Y:S04]  /*08c0*/  STS [R29], R12 ;  /* 0x0000000c1d007388 */ /* 0x0101e80000000800 */
[----:B-----5:R0:W-:Y:S01]  /*08d0*/  STS [R28], R26 ;  /* 0x0000001a1c007388 */ /* 0x0201e20000000800 */
[----:B------:R-:W-:Y:S05]  /*08e0*/  @!P0 BRA `(.L_x_5) ;  /* 0xfffffffc00948947 */ /* 0x000fea000383ffff */
.L_x_2:
[----:B0-----:R-:W-:Y:S05]  /*08f0*/  BSYNC.RECONVERGENT B0 ;  /* 0x0000000000007941 */ /* 0x001fea0003800200 */
.L_x_1:
[----:B------:R-:W-:Y:S01]  /*0900*/  ISETP.GT.U32.AND P0, PT, R6, 0x3f, PT ;  /* 0x0000003f0600780c */ /* 0x000fe20003f04070 */
[----:B------:R-:W-:-:S12]  /*0910*/  BSSY.RECONVERGENT B0, `(.L_x_6) ;  /* 0x0000038000007945 */ /* 0x000fd80003800200 */
[----:B------:R-:W-:Y:S05]  /*0920*/  @P0 BRA `(.L_x_7) ;  /* 0x0000000000d80947 */ /* 0x000fea0003800000 */
[----:B------:R-:W0:Y:S01]  /*0930*/  LDC R11, c[0x0][0x39c] ;  /* 0x0000e700ff0b7b82 */ /* 0x000e220000000800 */
[----:B------:R-:W-:Y:S01]  /*0940*/  LOP3.LUT R12, R19, 0x3, RZ, 0xc0, !PT ;  /* 0x00000003130c7812 */ /* 0x000fe200078ec0ff */
[----:B------:R-:W-:Y:S01]  /*0950*/  BSSY.RECONVERGENT B1, `(.L_x_8) ;  /* 0x000001c000017945 */ /* 0x000fe20003800200 */
[----:B------:R-:W-:Y:S01]  /*0960*/  IADD3 R24, PT, PT, R23, UR4, RZ ;  /* 0x0000000417187c10 */ /* 0x000fe2000fffe0ff */
[----:B------:R-:W-:Y:S01]  /*0970*/  IMAD.MOV.U32 R25, RZ, RZ, R6 ;  /* 0x000000ffff197224 */ /* 0x000fe200078e0006 */
[----:B------:R-:W-:Y:S02]  /*0980*/  ISETP.NE.AND P1, PT, R12, 0x3, PT ;  /* 0x000000030c00780c */ /* 0x000fe40003f25270 */
[----:B------:R-:W-:Y:S01]  /*0990*/  ISETP.GE.U32.AND P0, PT, R19, 0x3, PT ;  /* 0x000000031300780c */ /* 0x000fe20003f06070 */
[----:B---3--:R-:W3:Y:S01]  /*09a0*/  LDC.64 R8, c[0x0][0x388] ;  /* 0x0000e200ff087b82 */ /* 0x008ee20000000a00 */
[----:B0-----:R-:W-:-:S09]  /*09b0*/  IMAD R24, R24, R11, UR5 ;  /* 0x0000000518187e24 */ /* 0x001fd2000f8e020b */
[----:B------:R-:W-:Y:S05]  /*09c0*/  @!P1 BRA `(.L_x_9) ;  /* 0x0000000000509947 */ /* 0x000fea0003800000 */
[----:B--2---:R-:W0:Y:S01]  /*09d0*/  LDC.64 R10, c[0x0][0x388] ;  /* 0x0000e200ff0a7b82 */ /* 0x004e220000000a00 */
[----:B------:R-:W-:-:S04]  /*09e0*/  IMAD.IADD R13, R24, 0x1, R6 ;  /* 0x00000001180d7824 */ /* 0x000fc800078e0206 */
[----:B0-----:R-:W-:-:S05]  /*09f0*/  IMAD.WIDE R10, R13, 0x4, R10 ;  /* 0x000000040d0a7825 */ /* 0x001fca00078e020a */
[----:B------:R-:W2:Y:S01]  /*0a00*/  LDG.E R13, desc[UR8][R10.64] ;  /* 0x000000080a0d7981 */ /* 0x000ea2000c1e1900 */
[----:B------:R-:W-:Y:S02]  /*0a10*/  ISETP.NE.AND P1, PT, R12, RZ, PT ;  /* 0x000000ff0c00720c */ /* 0x000fe40003f25270 */
[----:B------:R-:W-:Y:S01]  /*0a20*/  IADD3 R25, PT, PT, R6, UR10, RZ ;  /* 0x0000000a06197c10 */ /* 0x000fe2000fffe0ff */
[----:B--2---:R0:W-:Y:S10]  /*0a30*/  STS [R22], R13 ;  /* 0x0000000d16007388 */ /* 0x0041f40000000800 */
[----:B------:R-:W-:Y:S05]  /*0a40*/  @!P1 BRA `(.L_x_9) ;  /* 0x0000000000309947 */ /* 0x000fea0003800000 */
[----:B------:R-:W-:Y:S02]  /*0a50*/  ISETP.NE.AND P1, PT, R12, 0x1, PT ;  /* 0x000000010c00780c */ /* 0x000fe40003f25270 */
[----:B------:R-:W-:-:S05]  /*0a60*/  IADD3 R12, P2, PT, R10, UR7, RZ ;  /* 0x000000070a0c7c10 */ /* 0x000fca000ff5e0ff */
[----:B0-----:R-:W-:-:S06]  /*0a70*/  IMAD.X R13, RZ, RZ, R11, P2 ;  /* 0x000000ffff0d7224 */ /* 0x001fcc00010e060b */
[----:B------:R-:W-:-:S05]  /*0a80*/  @P1 IADD3 R10, P2, PT, R12, UR7, RZ ;  /* 0x000000070c0a1c10 */ /* 0x000fca000ff5e0ff */
[----:B------:R-:W-:Y:S02]  /*0a90*/  @P1 IMAD.X R11, RZ, RZ, R13, P2 ;  /* 0x000000ffff0b1224 */ /* 0x000fe400010e060d */
[----:B------:R-:W2:Y:S04]  /*0aa0*/  LDG.E R13, desc[UR8][R12.64] ;  /* 0x000000080c0d7981 */ /* 0x000ea8000c1e1900 */
[----:B------:R-:W4:Y:S01]  /*0ab0*/  @P1 LDG.E R10, desc[UR8][R10.64] ;  /* 0x000000080a0a1981 */ /* 0x000f22000c1e1900 */
[----:B------:R-:W-:Y:S01]  /*0ac0*/  IADD3 R15, PT, PT, R22, UR7, RZ ;  /* 0x00000007160f7c10 */ /* 0x000fe2000fffe0ff */
[----:B------:R-:W-:-:S04]  /*0ad0*/  VIADD R25, R25, UR10 ;  /* 0x0000000a19197c36 */ /* 0x000fc80008000000 */
[----:B------:R-:W-:Y:S01]  /*0ae0*/  @P1 VIADD R25, R25, UR10 ;  /* 0x0000000a19191c36 */ /* 0x000fe20008000000 */
[----:B--2---:R0:W-:Y:S04]  /*0af0*/  STS [R22+UR7], R13 ;  /* 0x0000000d16007988 */ /* 0x0041e80008000807 */
[----:B----4-:R0:W-:Y:S02]  /*0b00*/  @P1 STS [R15+UR7], R10 ;  /* 0x0000000a0f001988 */ /* 0x0101e40008000807 */
.L_x_9:
[----:B------:R-:W-:Y:S05]  /*0b10*/  BSYNC.RECONVERGENT B1 ;  /* 0x0000000000017941 */ /* 0x000fea0003800200 */
.L_x_8:
[----:B------:R-:W-:Y:S05]  /*0b20*/  @!P0 BRA `(.L_x_7) ;  /* 0x0000000000588947 */ /* 0x000fea0003800000 */
.L_x_10:
[----:B------:R-:W-:-:S05]  /*0b30*/  IADD3 R11, PT, PT, R24, R25, RZ ;  /* 0x00000019180b7210 */ /* 0x000fca0007ffe0ff */
[----:B0-23--:R-:W-:-:S03]  /*0b40*/  IMAD.WIDE R10, R11, 0x4, R8 ;  /* 0x000000040b0a7825 */ /* 0x00dfc600078e0208 */
[----:B------:R-:W-:-:S03]  /*0b50*/  IADD3 R12, P0, PT, R10, UR7, RZ ;  /* 0x000000070a0c7c10 */ /* 0x000fc6000ff1e0ff */
[----:B------:R-:W2:Y:S02]  /*0b60*/  LDG.E R10, desc[UR8][R10.64] ;  /* 0x000000080a0a7981 */ /* 0x000ea4000c1e1900 */
[----:B------:R-:W-:Y:S01]  /*0b70*/  IMAD.X R13, RZ, RZ, R11, P0 ;  /* 0x000000ffff0d7224 */ /* 0x000fe200000e060b */
[----:B------:R-:W-:-:S04]  /*0b80*/  IADD3 R14, P0, PT, R12, UR7, RZ ;  /* 0x000000070c0e7c10 */ /* 0x000fc8000ff1e0ff */
[----:B------:R-:W3:Y:S01]  /*0b90*/  LDG.E R12, desc[UR8][R12.64] ;  /* 0x000000080c0c7981 */ /* 0x000ee2000c1e1900 */
[----:B------:R-:W-:Y:S01]  /*0ba0*/  IMAD.X R15, RZ, RZ, R13, P0 ;  /* 0x000000ffff0f7224 */ /* 0x000fe200000e060d */
[----:B------:R-:W-:-:S04]  /*0bb0*/  IADD3 R16, P0, PT, R14, UR7, RZ ;  /* 0x000000070e107c10 */ /* 0x000fc8000ff1e0ff */
[----:B------:R-:W-:Y:S02]  /*0bc0*/  IADD3.X R17, PT, PT, RZ, R15, RZ, P0, !PT ;  /* 0x0000000fff117210 */ /* 0x000fe400007fe4ff */
[----:B------:R-:W4:Y:S04]  /*0bd0*/  LDG.E R15, desc[UR8][R14.64] ;  /* 0x000000080e0f7981 */ /* 0x000f28000c1e1900 */
[----:B------:R-:W5:Y:S01]  /*0be0*/  LDG.E R17, desc[UR8][R16.64] ;  /* 0x0000000810117981 */ /* 0x000f62000c1e1900 */
[----:B------:R-:W-:-:S04]  /*0bf0*/  IMAD R27, R25, 0x4, R18 ;  /* 0x00000004191b7824 */ /* 0x000fc800078e0212 */
[----:B------:R-:W-:-:S05]  /*0c00*/  VIADD R26, R27, UR7 ;  /* 0x000000071b1a7c36 */ /* 0x000fca0008000000 */
[----:B------:R-:W-:Y:S01]  /*0c10*/  IADD3 R28, PT, PT, R26, UR7, RZ ;  /* 0x000000071a1c7c10 */ /* 0x000fe2000fffe0ff */
[----:B------:R-:W-:-:S05]  /*0c20*/  VIADD R25, R25, UR7 ;  /* 0x0000000719197c36 */ /* 0x000fca0008000000 */
[----:B------:R-:W-:Y:S01]  /*0c30*/  ISETP.GE.U32.AND P0, PT, R25, 0x40, PT ;  /* 0x000000401900780c */ /* 0x000fe20003f06070 */
[----:B--2---:R0:W-:Y:S04]  /*0c40*/  STS [R27], R10 ;  /* 0x0000000a1b007388 */ /* 0x0041e80000000800 */
[----:B---3--:R0:W-:Y:S04]  /*0c50*/  STS [R27+UR7], R12 ;  /* 0x0000000c1b007988 */ /* 0x0081e80008000807 */
[----:B----4-:R0:W-:Y:S04]  /*0c60*/  STS [R26+UR7], R15 ;  /* 0x0000000f1a007988 */ /* 0x0101e80008000807 */
[----:B-----5:R0:W-:Y:S01]  /*0c70*/  STS [R28+UR7], R17 ;  /* 0x000000111c007988 */ /* 0x0201e20008000807 */
[----:B------:R-:W-:Y:S05]  /*0c80*/  @!P0 BRA `(.L_x_10) ;  /* 0xfffffffc00a88947 */ /* 0x000fea000383ffff */
.L_x_7:
[----:B------:R-:W-:Y:S05]  /*0c90*/  BSYNC.RECONVERGENT B0 ;  /* 0x0000000000007941 */ /* 0x000fea0003800200 */
.L_x_6:
[----:B------:R-:W-:Y:S01]  /*0ca0*/  BAR.SYNC.DEFER_BLOCKING 0x0 ;  /* 0x0000000000007b1d */ /* 0x000fe20000010000 */
[----:B------:R-:W-:-:S05]  /*0cb0*/  ISETP.GT.U32.AND P0, PT, R23, 0x3f, PT ;  /* 0x0000003f1700780c */ /* 0x000fca0003f04070 */
[----:B------:R-:W-:Y:S08]  /*0cc0*/  BSSY.RECONVERGENT B0, `(.L_x_11) ;  /* 0x00001f1000007945 */ /* 0x000ff00003800200 */
[----:B------:R-:W-:Y:S05]  /*0cd0*/  @P0 BRA `(.L_x_12) ;  /* 0x0000001c00bc0947 */ /* 0x000fea0003800000 */
[----:B------:R-:W-:Y:S01]  /*0ce0*/  BSSY.RECONVERGENT B1, `(.L_x_13) ;  /* 0x000001f000017945 */ /* 0x000fe20003800200 */
[----:B---3--:R-:W-:Y:S01]  /*0cf0*/  IMAD.MOV.U32 R8, RZ, RZ, RZ ;  /* 0x000000ffff087224 */ /* 0x008fe200078e00ff */
[----:B------:R-:W-:-:S07]  /*0d00*/  MOV R9, R23 ;  /* 0x0000001700097202 */ /* 0x000fce0000000f00 */
.L_x_17:
[----:B------:R-:W-:Y:S01]  /*0d10*/  ISETP.GT.U32.AND P0, PT, R6, 0x3f, PT ;  /* 0x0000003f0600780c */ /* 0x000fe20003f04070 */
[----:B------:R-:W-:-:S12]  /*0d20*/  BSSY.RECONVERGENT B2, `(.L_x_14) ;  /* 0x0000016000027945 */ /* 0x000fd80003800200 */
[----:B---3--:R-:W-:Y:S05]  /*0d30*/  @P0 BRA `(.L_x_15) ;  /* 0x0000000000500947 */ /* 0x008fea0003800000 */
[----:B0-----:R-:W2:Y:S01]  /*0d40*/  S2R R12, SR_CgaCtaId ;  /* 0x00000000000c7919 */ /* 0x001ea20000008800 */
[----:B------:R-:W-:Y:S01]  /*0d50*/  MOV R11, 0x400 ;  /* 0x00000400000b7802 */ /* 0x000fe20000000f00 */
[----:B------:R-:W-:-:S03]  /*0d60*/  IMAD R24, R8, 0x10, R1 ;  /* 0x0000001008187824 */ /* 0x000fc600078e0201 */
[----:B--2---:R-:W-:Y:S01]  /*0d70*/  LEA R10, R12, R11, 0x18 ;  /* 0x0000000b0c0a7211 */ /* 0x004fe200078ec0ff */
[----:B------:R-:W-:-:S04]  /*0d80*/  VIADD R11, R11, 0x1000 ;  /* 0x000010000b0b7836 */ /* 0x000fc80000000000 */
[----:B------:R-:W-:Y:S01]  /*0d90*/  IMAD R10, R9, 0x40, R10 ;  /* 0x00000040090a7824 */ /* 0x000fe200078e020a */
[----:B------:R-:W-:Y:S01]  /*0da0*/  LEA R17, R12, R11, 0x18 ;  /* 0x0000000b0c117211 */ /* 0x000fe200078ec0ff */
[----:B------:R-:W-:Y:S02]  /*0db0*/  HFMA2 R11, -RZ, RZ, 0, 0 ;  /* 0x00000000ff0b7431 */ /* 0x000fe400000001ff */
[----:B------:R-:W-:Y:S01]  /*0dc0*/  IMAD.MOV.U32 R12, RZ, RZ, R6 ;  /* 0x000000ffff0c7224 */ /* 0x000fe200078e0006 */
[----:B------:R0:W2:Y:S06]  /*0dd0*/  LDS R16, [R10] ;  /* 0x000000000a107984 */ /* 0x0000ac0000000800 */
.L_x_16:
[----:B---3--:R-:W-:-:S05]  /*0de0*/  IMAD R13, R11, 0x4, R24 ;  /* 0x000000040b0d7824 */ /* 0x008fca00078e0218 */
[----:B------:R-:W2:Y:S01]  /*0df0*/  LDL R15, [R13] ;  /* 0x000000000d0f7983 */ /* 0x000ea20000100800 */
[C---:B0-----:R-:W-:Y:S01]  /*0e00*/  LEA R10, R12.reuse, R17, 0x2 ;  /* 0x000000110c0a7211 */ /* 0x041fe200078e10ff */
[----:B------:R-:W-:Y:S02]  /*0e10*/  VIADD R12, R12, UR10 ;  /* 0x0000000a0c0c7c36 */ /* 0x000fe40008000000 */
[----:B------:R-:W-:-:S03]  /*0e20*/  VIADD R11, R11, 0x1 ;  /* 0x000000010b0b7836 */ /* 0x000fc60000000000 */
[----:B------:R-:W2:Y:S01]  /*0e30*/  LDS R10, [R10] ;  /* 0x000000000a0a7984 */ /* 0x000ea20000000800 */
[----:B------:R-:W-:Y:S01]  /*0e40*/  ISETP.GE.U32.AND P1, PT, R12, 0x40, PT ;  /* 0x000000400c00780c */ /* 0x000fe20003f26070 */
[----:B--2---:R-:W-:-:S05]  /*0e50*/  FFMA R14, R16, R10, R15 ;  /* 0x0000000a100e7223 */ /* 0x004fca000000000f */
[----:B------:R3:W-:Y:S07]  /*0e60*/  STL [R13], R14 ;  /* 0x0000000e0d007387 */ /* 0x0007ee0000100800 */
[----:B------:R-:W-:Y:S05]  /*0e70*/  @!P1 BRA `(.L_x_16) ;  /* 0xfffffffc00d89947 */ /* 0x000fea000383ffff */
.L_x_15:
[----:B------:R-:W-:Y:S05]  /*0e80*/  BSYNC.RECONVERGENT B2 ;  /* 0x0000000000027941 */ /* 0x000fea0003800200 */
.L_x_14:
[----:B------:R-:W-:Y:S01]  /*0e90*/  IADD3 R9, PT, PT, R2, R9, RZ ;  /* 0x0000000902097210 */ /* 0x000fe20007ffe0ff */
[----:B------:R-:W-:-:S03]  /*0ea0*/  VIADD R8, R8, 0x1 ;  /* 0x0000000108087836 */ /* 0x000fc60000000000 */
[----:B------:R-:W-:-:S13]  /*0eb0*/  ISETP.GE.U32.AND P1, PT, R9, 0x40, PT ;  /* 0x000000400900780c */ /* 0x000fda0003f26070 */
[----:B------:R-:W-:Y:S05]  /*0ec0*/  @!P1 BRA `(.L_x_17) ;  /* 0xfffffffc00909947 */ /* 0x000fea000383ffff */
[----:B------:R-:W-:Y:S05]  /*0ed0*/  BSYNC.RECONVERGENT B1 ;  /* 0x0000000000017941 */ /* 0x000fea0003800200 */
.L_x_13:
[----:B------:R-:W-:Y:S01]  /*0ee0*/  BSSY.RECONVERGENT B1, `(.L_x_18) ;  /* 0x000001e000017945 */ /* 0x000fe20003800200 */
[----:B------:R-:W-:Y:S01]  /*0ef0*/  IMAD.MOV.U32 R8, RZ, RZ, RZ ;  /* 0x000000ffff087224 */ /* 0x000fe200078e00ff */
[----:B------:R-:W-:-:S07]  /*0f00*/  MOV R9, R23 ;  /* 0x0000001700097202 */ /* 0x000fce0000000f00 */
.L_x_22:
[----:B------:R-:W-:Y:S04]  /*0f10*/  BSSY.RECONVERGENT B2, `(.L_x_19) ;  /* 0x0000016000027945 */ /* 0x000fe80003800200 */
[----:B----4-:R-:W-:Y:S05]  /*0f20*/  @P0 BRA `(.L_x_20) ;  /* 0x0000000000500947 */ /* 0x010fea0003800000 */
        /* <DEDUP_REMOVED lines=9> */
[----:B------:R0:W2:Y:S06]  /*0fc0*/  LDS R16, [R10+0x4] ;  /* 0x000004000a107984 */ /* 0x0000ac0000000800 */
.L_x_21:
[----:B---34-:R-:W-:-:S05]  /*0fd0*/  IMAD R13, R11, 0x4, R24 ;  /* 0x000000040b0d7824 */ /* 0x018fca00078e0218 */
[----:B------:R-:W2:Y:S01]  /*0fe0*/  LDL R15, [R13] ;  /* 0x000000000d0f7983 */ /* 0x000ea20000100800 */
[C---:B0-----:R-:W-:Y:S01]  /*0ff0*/  LEA R10, R12.reuse, R17, 0x2 ;  /* 0x000000110c0a7211 */ /* 0x041fe200078e10ff */
[----:B------:R-:W-:Y:S02]  /*1000*/  VIADD R12, R12, UR10 ;  /* 0x0000000a0c0c7c36 */ /* 0x000fe40008000000 */
[----:B------:R-:W-:-:S03]  /*1010*/  VIADD R11, R11, 0x1 ;  /* 0x000000010b0b7836 */ /* 0x000fc60000000000 */
[----:B------:R-:W2:Y:S01]  /*1020*/  LDS R10, [R10+0x100] ;  /* 0x000100000a0a7984 */ /* 0x000ea20000000800 */
[----:B------:R-:W-:Y:S01]  /*1030*/  ISETP.GE.U32.AND P1, PT, R12, 0x40, PT ;  /* 0x000000400c00780c */ /* 0x000fe20003f26070 */
[----:B--2---:R-:W-:-:S05]  /*1040*/  FFMA R14, R16, R10, R15 ;  /* 0x0000000a100e7223 */ /* 0x004fca000000000f */
[----:B------:R4:W-:Y:S07]  /*1050*/  STL [R13], R14 ;  /* 0x0000000e0d007387 */ /* 0x0009ee0000100800 */
[----:B------:R-:W-:Y:S05]  /*1060*/  @!P1 BRA `(.L_x_21) ;  /* 0xfffffffc00d89947 */ /* 0x000fea000383ffff */
.L_x_20:
[----:B------:R-:W-:Y:S05]  /*1070*/  BSYNC.RECONVERGENT B2 ;  /* 0x0000000000027941 */ /* 0x000fea0003800200 */
.L_x_19:
[----:B------:R-:W-:Y:S01]  /*1080*/  IADD3 R9, PT, PT, R2, R9, RZ ;  /* 0x0000000902097210 */ /* 0x000fe20007ffe0ff */
[----:B------:R-:W-:-:S03]  /*1090*/  VIADD R8, R8, 0x1 ;  /* 0x0000000108087836 */ /* 0x000fc60000000000 */
[----:B------:R-:W-:-:S13]  /*10a0*/  ISETP.GE.U32.AND P1, PT, R9, 0x40, PT ;  /* 0x000000400900780c */ /* 0x000fda0003f26070 */
[----:B------:R-:W-:Y:S05]  /*10b0*/  @!P1 BRA `(.L_x_22) ;  /* 0xfffffffc00949947 */ /* 0x000fea000383ffff */
[----:B------:R-:W-:Y:S05]  /*10c0*/  BSYNC.RECONVERGENT B1 ;  /* 0x0000000000017941 */ /* 0x000fea0003800200 */
.L_x_18:
[----:B------:R-:W-:Y:S01]  /*10d0*/  BSSY.RECONVERGENT B1, `(.L_x_23) ;  /* 0x000001e000017945 */ /* 0x000fe20003800200 */
[----:B------:R-:W-:Y:S01]  /*10e0*/  IMAD.MOV.U32 R8, RZ, RZ, RZ ;  /* 0x000000ffff087224 */ /* 0x000fe200078e00ff */
[----:B------:R-:W-:-:S07]  /*10f0*/  MOV R9, R23 ;  /* 0x0000001700097202 */ /* 0x000fce0000000f00 */
.L_x_27:
[----:B------:R-:W-:Y:S04]  /*1100*/  BSSY.RECONVERGENT B2, `(.L_x_24) ;  /* 0x0000016000027945 */ /* 0x000fe80003800200 */
[----:B0-----:R-:W-:Y:S05]  /*1110*/  @P0 BRA `(.L_x_25) ;  /* 0x0000000000500947 */ /* 0x001fea0003800000 */
        /* <DEDUP_REMOVED lines=10> */
.L_x_26:
[----:B0--34-:R-:W-:-:S05]  /*11c0*/  IMAD R13, R11, 0x4, R24 ;  /* 0x000000040b0d7824 */ /* 0x019fca00078e0218 */
        /* <DEDUP_REMOVED lines=9> */
.L_x_25:
[----:B------:R-:W-:Y:S05]  /*1260*/  BSYNC.RECONVERGENT B2 ;  /* 0x0000000000027941 */ /* 0x000fea0003800200 */
.L_x_24:
[----:B------:R-:W-:Y:S01]  /*1270*/  IADD3 R9, PT, PT, R2, R9, RZ ;  /* 0x0000000902097210 */ /* 0x000fe20007ffe0ff */
[----:B------:R-:W-:-:S03]  /*1280*/  VIADD R8, R8, 0x1 ;  /* 0x0000000108087836 */ /* 0x000fc60000000000 */
[----:B------:R-:W-:-:S13]  /*1290*/  ISETP.GE.U32.AND P1, PT, R9, 0x40, PT ;  /* 0x000000400900780c */ /* 0x000fda0003f26070 */
[----:B------:R-:W-:Y:S05]  /*12a0*/  @!P1 BRA `(.L_x_27) ;  /* 0xfffffffc00949947 */ /* 0x000fea000383ffff */
[----:B------:R-:W-:Y:S05]  /*12b0*/  BSYNC.RECONVERGENT B1 ;  /* 0x0000000000017941 */ /* 0x000fea0003800200 */
.L_x_23:
[----:B------:R-:W-:Y:S01]  /*12c0*/  BSSY.RECONVERGENT B1, `(.L_x_28) ;  /* 0x000001e000017945 */ /* 0x000fe20003800200 */
[----:B------:R-:W-:Y:S01]  /*12d0*/  IMAD.MOV.U32 R8, RZ, RZ, RZ ;  /* 0x000000ffff087224 */ /* 0x000fe200078e00ff */
[----:B------:R-:W-:-:S07]  /*12e0*/  MOV R9, R23 ;  /* 0x0000001700097202 */ /* 0x000fce0000000f00 */
.L_x_32:
[----:B------:R-:W-:Y:S04]  /*12f0*/  BSSY.RECONVERGENT B2, `(.L_x_29) ;  /* 0x0000016000027945 */ /* 0x000fe80003800200 */
[----:B------:R-:W-:Y:S05]  /*1300*/  @P0 BRA `(.L_x_30) ;  /* 0x0000000000500947 */ /* 0x000fea0003800000 */
        /* <DEDUP_REMOVED lines=10> */
.L_x_31:
        /* <DEDUP_REMOVED lines=10> */
.L_x_30:
[----:B------:R-:W-:Y:S05]  /*1450*/  BSYNC.RECONVERGENT B2 ;  /* 0x0000000000027941 */ /* 0x000fea0003800200 */
.L_x_29:
[----:B------:R-:W-:Y:S01]  /*1460*/  IADD3 R9, PT, PT, R2, R9, RZ ;  /* 0x0000000902097210 */ /* 0x000fe20007ffe0ff */
[----:B------:R-:W-:-:S03]  /*1470*/  VIADD R8, R8, 0x1 ;  /* 0x0000000108087836 */ /* 0x000fc60000000000 */
[----:B------:R-:W-:-:S13]  /*1480*/  ISETP.GE.U32.AND P1, PT, R9, 0x40, PT ;  /* 0x000000400900780c */ /* 0x000fda0003f26070 */
[----:B------:R-:W-:Y:S05]  /*1490*/  @!P1 BRA `(.L_x_32) ;  /* 0xfffffffc00949947 */ /* 0x000fea000383ffff */
[----:B------:R-:W-:Y:S05]  /*14a0*/  BSYNC.RECONVERGENT B1 ;  /* 0x0000000000017941 */ /* 0x000fea0003800200 */
.L_x_28:
[----:B------:R-:W-:Y:S01]  /*14b0*/  BSSY.RECONVERGENT B1, `(.L_x_33) ;  /* 0x000001e000017945 */ /* 0x000fe20003800200 */
[----:B------:R-:W-:Y:S01]  /*14c0*/  IMAD.MOV.U32 R8, RZ, RZ, RZ ;  /* 0x000000ffff087224 */ /* 0x000fe200078e00ff */
[----:B------:R-:W-:-:S07]  /*14d0*/  MOV R9, R23 ;  /* 0x0000001700097202 */ /* 0x000fce0000000f00 */
.L_x_37:
        /* <DEDUP_REMOVED lines=12> */
.L_x_36:
        /* <DEDUP_REMOVED lines=10> */
.L_x_35:
[----:B------:R-:W-:Y:S05]  /*1640*/  BSYNC.RECONVERGENT B2 ;  /* 0x0000000000027941 */ /* 0x000fea0003800200 */
.L_x_34:
[----:B------:R-:W-:Y:S01]  /*1650*/  IADD3 R9, PT, PT, R2, R9, RZ ;  /* 0x0000000902097210 */ /* 0x000fe20007ffe0ff */
[----:B------:R-:W-:-:S03]  /*1660*/  VIADD R8, R8, 0x1 ;  /* 0x0000000108087836 */ /* 0x000fc60000000000 */
[----:B------:R-:W-:-:S13]  /*1670*/  ISETP.GE.U32.AND P1, PT, R9, 0x40, PT ;  /* 0x000000400900780c */ /* 0x000fda0003f26070 */
[----:B------:R-:W-:Y:S05]  /*1680*/  @!P1 BRA `(.L_x_37) ;  /* 0xfffffffc00949947 */ /* 0x000fea000383ffff */
[----:B------:R-:W-:Y:S05]  /*1690*/  BSYNC.RECONVERGENT B1 ;  /* 0x0000000000017941 */ /* 0x000fea0003800200 */
.L_x_33:
[----:B------:R-:W-:Y:S01]  /*16a0*/  BSSY.RECONVERGENT B1, `(.L_x_38) ;  /* 0x000001e000017945 */ /* 0x000fe20003800200 */
[----:B------:R-:W-:Y:S01]  /*16b0*/  IMAD.MOV.U32 R8, RZ, RZ, RZ ;  /* 0x000000ffff087224 */ /* 0x000fe200078e00ff */
[----:B------:R-:W-:-:S07]  /*16c0*/  MOV R9, R23 ;  /* 0x0000001700097202 */ /* 0x000fce0000000f00 */
.L_x_42:
        /* <DEDUP_REMOVED lines=12> */
.L_x_41:
        /* <DEDUP_REMOVED lines=10> */
.L_x_40:
[----:B------:R-:W-:Y:S05]  /*1830*/  BSYNC.RECONVERGENT B2 ;  /* 0x0000000000027941 */ /* 0x000fea0003800200 */
.L_x_39:
[----:B------:R-:W-:Y:S01]  /*1840*/  IADD3 R9, PT, PT, R2, R9, RZ ;  /* 0x0000000902097210 */ /* 0x000fe20007ffe0ff */
[----:B------:R-:W-:-:S03]  /*1850*/  VIADD R8, R8, 0x1 ;  /* 0x0000000108087836 */ /* 0x000fc60000000000 */
[----:B------:R-:W-:-:S13]  /*1860*/  ISETP.GE.U32.AND P1, PT, R9, 0x40, PT ;  /* 0x000000400900780c */ /* 0x000fda0003f26070 */
[----:B------:R-:W-:Y:S05]  /*1870*/  @!P1 BRA `(.L_x_42) ;  /* 0xfffffffc00949947 */ /* 0x000fea000383ffff */
[----:B------:R-:W-:Y:S05]  /*1880*/  BSYNC.RECONVERGENT B1 ;  /* 0x0000000000017941 */ /* 0x000fea0003800200 */
.L_x_38:
[----:B------:R-:W-:Y:S01]  /*1890*/  BSSY.RECONVERGENT B1, `(.L_x_43) ;  /* 0x000001e000017945 */ /* 0x000fe20003800200 */
[----:B------:R-:W-:Y:S01]  /*18a0*/  IMAD.MOV.U32 R8, RZ, RZ, RZ ;  /* 0x000000ffff087224 */ /* 0x000fe200078e00ff */
[----:B------:R-:W-:-:S07]  /*18b0*/  MOV R9, R23 ;  /* 0x0000001700097202 */ /* 0x000fce0000000f00 */
.L_x_47:
        /* <DEDUP_REMOVED lines=12> */
.L_x_46:
        /* <DEDUP_REMOVED lines=10> */
.L_x_45:
[----:B------:R-:W-:Y:S05]  /*1a20*/  BSYNC.RECONVERGENT B2 ;  /* 0x0000000000027941 */ /* 0x000fea0003800200 */
.L_x_44:
[----:B------:R-:W-:Y:S01]  /*1a30*/  IADD3 R9, PT, PT, R2, R9, RZ ;  /* 0x0000000902097210 */ /* 0x000fe20007ffe0ff */
[----:B------:R-:W-:-:S03]  /*1a40*/  VIADD R8, R8, 0x1 ;  /* 0x0000000108087836 */ /* 0x000fc60000000000 */
[----:B------:R-:W-:-:S13]  /*1a50*/  ISETP.GE.U32.AND P1, PT, R9, 0x40, PT ;  /* 0x000000400900780c */ /* 0x000fda0003f26070 */
[----:B------:R-:W-:Y:S05]  /*1a60*/  @!P1 BRA `(.L_x_47) ;  /* 0xfffffffc00949947 */ /* 0x000fea000383ffff */
[----:B------:R-:W-:Y:S05]  /*1a70*/  BSYNC.RECONVERGENT B1 ;  /* 0x0000000000017941 */ /* 0x000fea0003800200 */
.L_x_43:
[----:B------:R-:W-:Y:S01]  /*1a80*/  BSSY.RECONVERGENT B1, `(.L_x_48) ;  /* 0x000001e000017945 */ /* 0x000fe20003800200 */
[----:B------:R-:W-:Y:S01]  /*1a90*/  IMAD.MOV.U32 R8, RZ, RZ, RZ ;  /* 0x000000ffff087224 */ /* 0x000fe200078e00ff */
[----:B------:R-:W-:-:S07]  /*1aa0*/  MOV R9, R23 ;  /* 0x0000001700097202 */ /* 0x000fce0000000f00 */
.L_x_52:
        /* <DEDUP_REMOVED lines=12> */
.L_x_51:
        /* <DEDUP_REMOVED lines=10> */
.L_x_50:
[----:B------:R-:W-:Y:S05]  /*1c10*/  BSYNC.RECONVERGENT B2 ;  /* 0x0000000000027941 */ /* 0x000fea0003800200 */
.L_x_49:
[----:B------:R-:W-:Y:S01]  /*1c20*/  IADD3 R9, PT, PT, R2, R9, RZ ;  /* 0x0000000902097210 */ /* 0x000fe20007ffe0ff */
[----:B------:R-:W-:-:S03]  /*1c30*/  VIADD R8, R8, 0x1 ;  /* 0x0000000108087836 */ /* 0x000fc60000000000 */
[----:B------:R-:W-:-:S13]  /*1c40*/  ISETP.GE.U32.AND P1, PT, R9, 0x40, PT ;  /* 0x000000400900780c */ /* 0x000fda0003f26070 */
[----:B------:R-:W-:Y:S05]  /*1c50*/  @!P1 BRA `(.L_x_52) ;  /* 0xfffffffc00949947 */ /* 0x000fea000383ffff */
[----:B------:R-:W-:Y:S05]  /*1c60*/  BSYNC.RECONVERGENT B1 ;  /* 0x0000000000017941 */ /* 0x000fea0003800200 */
.L_x_48:
[----:B------:R-:W-:Y:S01]  /*1c70*/  BSSY.RECONVERGENT B1, `(.L_x_53) ;  /* 0x000001e000017945 */ /* 0x000fe20003800200 */
[----:B------:R-:W-:Y:S01]  /*1c80*/  IMAD.MOV.U32 R8, RZ, RZ, RZ ;  /* 0x000000ffff087224 */ /* 0x000fe200078e00ff */
[----:B------:R-:W-:-:S07]  /*1c90*/  MOV R9, R23 ;  /* 0x0000001700097202 */ /* 0x000fce0000000f00 */
.L_x_57:
        /* <DEDUP_REMOVED lines=12> */
.L_x_56:
        /* <DEDUP_REMOVED lines=10> */
.L_x_55:
[----:B------:R-:W-:Y:S05]  /*1e00*/  BSYNC.RECONVERGENT B2 ;  /* 0x0000000000027941 */ /* 0x000fea0003800200 */
.L_x_54:
[----:B------:R-:W-:Y:S01]  /*1e10*/  IADD3 R9, PT, PT, R2, R9, RZ ;  /* 0x0000000902097210 */ /* 0x000fe20007ffe0ff */
[----:B------:R-:W-:-:S03]  /*1e20*/  VIADD R8, R8, 0x1 ;  /* 0x0000000108087836 */ /* 0x000fc60000000000 */
[----:B------:R-:W-:-:S13]  /*1e30*/  ISETP.GE.U32.AND P1, PT, R9, 0x40, PT ;  /* 0x000000400900780c */ /* 0x000fda0003f26070 */
[----:B------:R-:W-:Y:S05]  /*1e40*/  @!P1 BRA `(.L_x_57) ;  /* 0xfffffffc00949947 */ /* 0x000fea000383ffff */
[----:B------:R-:W-:Y:S05]  /*1e50*/  BSYNC.RECONVERGENT B1 ;  /* 0x0000000000017941 */ /* 0x000fea0003800200 */
.L_x_53:
[----:B------:R-:W-:Y:S01]  /*1e60*/  BSSY.RECONVERGENT B1, `(.L_x_58) ;  /* 0x000001e000017945 */ /* 0x000fe20003800200 */
[----:B------:R-:W-:Y:S01]  /*1e70*/  IMAD.MOV.U32 R8, RZ, RZ, RZ ;  /* 0x000000ffff087224 */ /* 0x000fe200078e00ff */
[----:B------:R-:W-:-:S07]  /*1e80*/  MOV R9, R23 ;  /* 0x0000001700097202 */ /* 0x000fce0000000f00 */
.L_x_62:
        /* <DEDUP_REMOVED lines=12> */
.L_x_61:
        /* <DEDUP_REMOVED lines=10> */
.L_x_60:
[----:B------:R-:W-:Y:S05]  /*1ff0*/  BSYNC.RECONVERGENT B2 ;  /* 0x0000000000027941 */ /* 0x000fea0003800200 */
.L_x_59:
[----:B------:R-:W-:Y:S01]  /*2000*/  IADD3 R9, PT, PT, R2, R9, RZ ;  /* 0x0000000902097210 */ /* 0x000fe20007ffe0ff */
[----:B------:R-:W-:-:S03]  /*2010*/  VIADD R8, R8, 0x1 ;  /* 0x0000000108087836 */ /* 0x000fc60000000000 */
[----:B------:R-:W-:-:S13]  /*2020*/  ISETP.GE.U32.AND P1, PT, R9, 0x40, PT ;  /* 0x000000400900780c */ /* 0x000fda0003f26070 */
[----:B------:R-:W-:Y:S05]  /*2030*/  @!P1 BRA `(.L_x_62) ;  /* 0xfffffffc00949947 */ /* 0x000fea000383ffff */
[----:B------:R-:W-:Y:S05]  /*2040*/  BSYNC.RECONVERGENT B1 ;  /* 0x0000000000017941 */ /* 0x000fea0003800200 */
.L_x_58:
[----:B------:R-:W-:Y:S01]  /*2050*/  BSSY.RECONVERGENT B1, `(.L_x_63) ;  /* 0x000001e000017945 */ /* 0x000fe20003800200 */
[----:B------:R-:W-:Y:S01]  /*2060*/  IMAD.MOV.U32 R8, RZ, RZ, RZ ;  /* 0x000000ffff087224 */ /* 0x000fe200078e00ff */
[----:B------:R-:W-:-:S07]  /*2070*/  MOV R9, R23 ;  /* 0x0000001700097202 */ /* 0x000fce0000000f00 */
.L_x_67:
        /* <DEDUP_REMOVED lines=12> */
.L_x_66:
        /* <DEDUP_REMOVED lines=10> */
.L_x_65:
[----:B------:R-:W-:Y:S05]  /*21e0*/  BSYNC.RECONVERGENT B2 ;  /* 0x0000000000027941 */ /* 0x000fea0003800200 */
.L_x_64:
[----:B------:R-:W-:Y:S01]  /*21f0*/  IADD3 R9, PT, PT, R2, R9, RZ ;  /* 0x0000000902097210 */ /* 0x000fe20007ffe0ff */
[----:B------:R-:W-:-:S03]  /*2200*/  VIADD R8, R8, 0x1 ;  /* 0x0000000108087836 */ /* 0x000fc60000000000 */
[----:B------:R-:W-:-:S13]  /*2210*/  ISETP.GE.U32.AND P1, PT, R9, 0x40, PT ;  /* 0x000000400900780c */ /* 0x000fda0003f26070 */
[----:B------:R-:W-:Y:S05]  /*2220*/  @!P1 BRA `(.L_x_67) ;  /* 0xfffffffc00949947 */ /* 0x000fea000383ffff */
[----:B------:R-:W-:Y:S05]  /*2230*/  BSYNC.RECONVERGENT B1 ;  /* 0x0000000000017941 */ /* 0x000fea0003800200 */
.L_x_63:
[----:B------:R-:W-:Y:S01]  /*2240*/  BSSY.RECONVERGENT B1, `(.L_x_68) ;  /* 0x000001e000017945 */ /* 0x000fe20003800200 */
[----:B------:R-:W-:Y:S01]  /*2250*/  IMAD.MOV.U32 R8, RZ, RZ, RZ ;  /* 0x000000ffff087224 */ /* 0x000fe200078e00ff */
[----:B------:R-:W-:-:S07]  /*2260*/  MOV R9, R23 ;  /* 0x0000001700097202 */ /* 0x000fce0000000f00 */
.L_x_72:
        /* <DEDUP_REMOVED lines=12> */
.L_x_71:
        /* <DEDUP_REMOVED lines=10> */
.L_x_70:
[----:B------:R-:W-:Y:S05]  /*23d0*/  BSYNC.RECONVERGENT B2 ;  /* 0x0000000000027941 */ /* 0x000fea0003800200 */
.L_x_69:
[----:B------:R-:W-:Y:S01]  /*23e0*/  IADD3 R9, PT, PT, R2, R9, RZ ;  /* 0x0000000902097210 */ /* 0x000fe20007ffe0ff */
[----:B------:R-:W-:-:S03]  /*23f0*/  VIADD R8, R8, 0x1 ;  /* 0x0000000108087836 */ /* 0x000fc60000000000 */
[----:B------:R-:W-:-:S13]  /*2400*/  ISETP.GE.U32.AND P1, PT, R9, 0x40, PT ;  /* 0x000000400900780c */ /* 0x000fda0003f26070 */
[----:B------:R-:W-:Y:S05]  /*2410*/  @!P1 BRA `(.L_x_72) ;  /* 0xfffffffc00949947 */ /* 0x000fea000383ffff */
[----:B------:R-:W-:Y:S05]  /*2420*/  BSYNC.RECONVERGENT B1 ;  /* 0x0000000000017941 */ /* 0x000fea0003800200 */
.L_x_68:
[----:B------:R-:W-:Y:S01]  /*2430*/  BSSY.RECONVERGENT B1, `(.L_x_73) ;  /* 0x000001e000017945 */ /* 0x000fe20003800200 */
[----:B------:R-:W-:Y:S01]  /*2440*/  IMAD.MOV.U32 R8, RZ, RZ, RZ ;  /* 0x000000ffff087224 */ /* 0x000fe200078e00ff */
[----:B------:R-:W-:-:S07]  /*2450*/  MOV R9, R23 ;  /* 0x0000001700097202 */ /* 0x000fce0000000f00 */
.L_x_77:
        /* <DEDUP_REMOVED lines=12> */
.L_x_76:
        /* <DEDUP_REMOVED lines=10> */
.L_x_75:
[----:B------:R-:W-:Y:S05]  /*25c0*/  BSYNC.RECONVERGENT B2 ;  /* 0x0000000000027941 */ /* 0x000fea0003800200 */
.L_x_74:
[----:B------:R-:W-:Y:S01]  /*25d0*/  IADD3 R9, PT, PT, R2, R9, RZ ;  /* 0x0000000902097210 */ /* 0x000fe20007ffe0ff */
[----:B------:R-:W-:-:S03]  /*25e0*/  VIADD R8, R8, 0x1 ;  /* 0x0000000108087836 */ /* 0x000fc60000000000 */
[----:B------:R-:W-:-:S13]  /*25f0*/  ISETP.GE.U32.AND P1, PT, R9, 0x40, PT ;  /* 0x000000400900780c */ /* 0x000fda0003f26070 */
[----:B------:R-:W-:Y:S05]  /*2600*/  @!P1 BRA `(.L_x_77) ;  /* 0xfffffffc00949947 */ /* 0x000fea000383ffff */
[----:B------:R-:W-:Y:S05]  /*2610*/  BSYNC.RECONVERGENT B1 ;  /* 0x0000000000017941 */ /* 0x000fea0003800200 */
.L_x_73:
[----:B------:R-:W-:Y:S01]  /*2620*/  BSSY.RECONVERGENT B1, `(.L_x_78) ;  /* 0x000001e000017945 */ /* 0x000fe20003800200 */
[----:B------:R-:W-:Y:S01]  /*2630*/  IMAD.MOV.U32 R8, RZ, RZ, RZ ;  /* 0x000000ffff087224 */ /* 0x000fe200078e00ff */
[----:B------:R-:W-:-:S07]  /*2640*/  MOV R9, R23 ;  /* 0x0000001700097202 */ /* 0x000fce0000000f00 */
.L_x_82:
        /* <DEDUP_REMOVED lines=12> */
.L_x_81:
        /* <DEDUP_REMOVED lines=10> */
.L_x_80:
[----:B------:R-:W-:Y:S05]  /*27b0*/  BSYNC.RECONVERGENT B2 ;  /* 0x0000000000027941 */ /* 0x000fea0003800200 */
.L_x_79:
[----:B------:R-:W-:Y:S01]  /*27c0*/  IADD3 R9, PT, PT, R2, R9, RZ ;  /* 0x0000000902097210 */ /* 0x000fe20007ffe0ff */
[----:B------:R-:W-:-:S03]  /*27d0*/  VIADD R8, R8, 0x1 ;  /* 0x0000000108087836 */ /* 0x000fc60000000000 */
[----:B------:R-:W-:-:S13]  /*27e0*/  ISETP.GE.U32.AND P1, PT, R9, 0x40, PT ;  /* 0x000000400900780c */ /* 0x000fda0003f26070 */
[----:B------:R-:W-:Y:S05]  /*27f0*/  @!P1 BRA `(.L_x_82) ;  /* 0xfffffffc00949947 */ /* 0x000fea000383ffff */
[----:B------:R-:W-:Y:S05]  /*2800*/  BSYNC.RECONVERGENT B1 ;  /* 0x0000000000017941 */ /* 0x000fea0003800200 */
.L_x_78:
[----:B------:R-:W-:Y:S01]  /*2810*/  BSSY.RECONVERGENT B1, `(.L_x_83) ;  /* 0x000001e000017945 */ /* 0x000fe20003800200 */
[----:B------:R-:W-:Y:S01]  /*2820*/  IMAD.MOV.U32 R8, RZ, RZ, RZ ;  /* 0x000000ffff087224 */ /* 0x000fe200078e00ff */
[----:B------:R-:W-:-:S07]  /*2830*/  MOV R9, R23 ;  /* 0x0000001700097202 */ /* 0x000fce0000000f00 */
.L_x_87:
        /* <DEDUP_REMOVED lines=12> */
.L_x_86:
        /* <DEDUP_REMOVED lines=10> */
.L_x_85:
[----:B------:R-:W-:Y:S05]  /*29a0*/  BSYNC.RECONVERGENT B2 ;  /* 0x0000000000027941 */ /* 0x000fea0003800200 */
.L_x_84:
[----:B------:R-:W-:Y:S01]  /*29b0*/  IADD3 R9, PT, PT, R2, R9, RZ ;  /* 0x0000000902097210 */ /* 0x000fe20007ffe0ff */
[----:B------:R-:W-:-:S03]  /*29c0*/  VIADD R8, R8, 0x1 ;  /* 0x0000000108087836 */ /* 0x000fc60000000000 */
[----:B------:R-:W-:-:S13]  /*29d0*/  ISETP.GE.U32.AND P1, PT, R9, 0x40, PT ;  /* 0x000000400900780c */ /* 0x000fda0003f26070 */
[----:B------:R-:W-:Y:S05]  /*29e0*/  @!P1 BRA `(.L_x_87) ;  /* 0xfffffffc00949947 */ /* 0x000fea000383ffff */
[----:B------:R-:W-:Y:S05]  /*29f0*/  BSYNC.RECONVERGENT B1 ;  /* 0x0000000000017941 */ /* 0x000fea0003800200 */
.L_x_83:
[----:B------:R-:W-:Y:S01]  /*2a00*/  IMAD.MOV.U32 R8, RZ, RZ, RZ ;  /* 0x000000ffff087224 */ /* 0x000fe200078e00ff */
[----:B------:R-:W-:-:S07]  /*2a10*/  MOV R9, R23 ;  /* 0x0000001700097202 */ /* 0x000fce0000000f00 */
.L_x_91:
        /* <DEDUP_REMOVED lines=12> */
.L_x_90:
        /* <DEDUP_REMOVED lines=10> */
.L_x_89:
[----:B------:R-:W-:Y:S05]  /*2b80*/  BSYNC.RECONVERGENT B1 ;  /* 0x0000000000017941 */ /* 0x000fea0003800200 */
.L_x_88:
[----:B------:R-:W-:Y:S01]  /*2b90*/  IADD3 R9, PT, PT, R2, R9, RZ ;  /* 0x0000000902097210 */ /* 0x000fe20007ffe0ff */
[----:B------:R-:W-:-:S03]  /*2ba0*/  VIADD R8, R8, 0x1 ;  /* 0x0000000108087836 */ /* 0x000fc60000000000 */
[----:B------:R-:W-:-:S13]  /*2bb0*/  ISETP.GE.U32.AND P1, PT, R9, 0x40, PT ;  /* 0x000000400900780c */ /* 0x000fda0003f26070 */
[----:B------:R-:W-:Y:S05]  /*2bc0*/  @!P1 BRA `(.L_x_91) ;  /* 0xfffffffc00949947 */ /* 0x000fea000383ffff */
.L_x_12:
[----:B------:R-:W-:Y:S05]  /*2bd0*/  BSYNC.RECONVERGENT B0 ;  /* 0x0000000000007941 */ /* 0x000fea0003800200 */
.L_x_11:
[----:B------:R-:W5:Y:S01]  /*2be0*/  LDCU UR6, c[0x0][0x3a0] ;  /* 0x00007400ff0677ac */ /* 0x000f620008000800 */
[----:B------:R-:W-:-:S04]  /*2bf0*/  UIADD3 UR4, UPT, UPT, UR4, 0x10, URZ ;  /* 0x0000001004047890 */ /* 0x000fc8000fffe0ff */
[----:B-----5:R-:W-:Y:S01]  /*2c00*/  UISETP.GE.AND UP0, UPT, UR4, UR6, UPT ;  /* 0x000000060400728c */ /* 0x020fe2000bf06270 */
[----:B------:R-:W-:Y:S08]  /*2c10*/  BAR.SYNC.DEFER_BLOCKING 0x0 ;  /* 0x0000000000007b1d */ /* 0x000ff00000010000 */
[----:B------:R-:W-:Y:S05]  /*2c20*/  BRA.U !UP0, `(.L_x_92) ;  /* 0xffffffd908307547 */ /* 0x000fea000b83ffff */
.L_x_0:
[----:B----4-:R-:W-:-:S13]  /*2c30*/  ISETP.GT.U32.AND P0, PT, R23, 0x3f, PT ;  /* 0x0000003f1700780c */ /* 0x010fda0003f04070 */
[----:B------:R-:W-:Y:S05]  /*2c40*/  @P0 EXIT ;  /* 0x000000000000094d */ /* 0x000fea0003800000 */
[----:B0-2---:R-:W0:Y:S01]  /*2c50*/  LDC R10, c[0x0][0x360] ;  /* 0x0000d800ff0a7b82 */ /* 0x005e220000000800 */
[C---:B------:R-:W-:Y:S01]  /*2c60*/  IADD3 R18, PT, PT, R6.reuse, UR5, RZ ;  /* 0x0000000506127c10 */ /* 0x040fe2000fffe0ff */
[----:B------:R-:W-:Y:S01]  /*2c70*/  IMAD.MOV.U32 R17, RZ, RZ, RZ ;  /* 0x000000ffff117224 */ /* 0x000fe200078e00ff */
[----:B------:R-:W2:Y:S01]  /*2c80*/  LDCU UR4, c[0x0][0x364] ;  /* 0x00006c80ff0477ac */ /* 0x000ea20008000800 */
[----:B0-----:R-:W0:Y:S01]  /*2c90*/  I2F.U32.RP R7, R10 ;  /* 0x0000000a00077306 */ /* 0x001e220000209000 */
[----:B------:R-:W-:Y:S01]  /*2ca0*/  IMAD.IADD R4, R6, 0x1, R10 ;  /* 0x0000000106047824 */ /* 0x000fe200078e020a */
[C---:B------:R-:W-:Y:S01]  /*2cb0*/  ISETP.NE.U32.AND P2, PT, R10.reuse, RZ, PT ;  /* 0x000000ff0a00720c */ /* 0x040fe20003f45070 */
[----:B------:R-:W-:-:S03]  /*2cc0*/  IMAD.SHL.U32 R19, R10, 0x4, RZ ;  /* 0x000000040a137824 */ /* 0x000fc600078e00ff */
[C---:B------:R-:W-:Y:S02]  /*2cd0*/  ISETP.GE.U32.AND P0, PT, R4.reuse, 0x40, PT ;  /* 0x000000400400780c */ /* 0x040fe40003f06070 */
[----:B------:R-:W-:Y:S02]  /*2ce0*/  VIMNMX.U32 R5, PT, PT, R4, 0x40, !PT ;  /* 0x0000004004057848 */ /* 0x000fe40007fe0000 */
[----:B------:R-:W-:-:S04]  /*2cf0*/  SEL R22, RZ, 0x1, P0 ;  /* 0x00000001ff167807 */ /* 0x000fc80000000000 */
[----:B------:R-:W-:Y:S01]  /*2d00*/  IADD3 R5, PT, PT, R5, -R4, -R22 ;  /* 0x8000000405057210 */ /* 0x000fe20007ffe816 */
[----:B0-----:R-:W0:Y:S02]  /*2d10*/  MUFU.RCP R7, R7 ;  /* 0x0000000700077308 */ /* 0x001e240000001000 */
[----:B0-----:R-:W-:-:S06]  /*2d20*/  VIADD R2, R7, 0xffffffe ;  /* 0x0ffffffe07027836 */ /* 0x001fcc0000000000 */
[----:B------:R0:W3:Y:S02]  /*2d30*/  F2I.FTZ.U32.TRUNC.NTZ R3, R2 ;  /* 0x0000000200037305 */ /* 0x0000e4000021f000 */
[----:B0-----:R-:W-:Y:S01]  /*2d40*/  IMAD.MOV.U32 R2, RZ, RZ, RZ ;  /* 0x000000ffff027224 */ /* 0x001fe200078e00ff */
[----:B---3--:R-:W-:-:S05]  /*2d50*/  IADD3 R9, PT, PT, RZ, -R3, RZ ;  /* 0x80000003ff097210 */ /* 0x008fca0007ffe0ff */
[----:B------:R-:W-:-:S04]  /*2d60*/  IMAD R9, R9, R10, RZ ;  /* 0x0000000a09097224 */ /* 0x000fc800078e02ff */
[----:B------:R-:W-:-:S06]  /*2d70*/  IMAD.HI.U32 R8, R3, R9, R2 ;  /* 0x0000000903087227 */ /* 0x000fcc00078e0002 */
[----:B------:R-:W-:-:S05]  /*2d80*/  IMAD.HI.U32 R3, R8, R5, RZ ;  /* 0x0000000508037227 */ /* 0x000fca00078e00ff */
[----:B------:R-:W-:-:S05]  /*2d90*/  IADD3 R2, PT, PT, -R3, RZ, RZ ;  /* 0x000000ff03027210 */ /* 0x000fca0007ffe1ff */
[----:B------:R-:W-:-:S05]  /*2da0*/  IMAD R5, R10, R2, R5 ;  /* 0x000000020a057224 */ /* 0x000fca00078e0205 */
[----:B------:R-:W-:-:S13]  /*2db0*/  ISETP.GE.U32.AND P0, PT, R5, R10, PT ;  /* 0x0000000a0500720c */ /* 0x000fda0003f06070 */
[----:B------:R-:W-:Y:S02]  /*2dc0*/  @P0 IMAD.IADD R5, R5, 0x1, -R10 ;  /* 0x0000000105050824 */ /* 0x000fe400078e0a0a */
[----:B------:R-:W-:-:S03]  /*2dd0*/  @P0 VIADD R3, R3, 0x1 ;  /* 0x0000000103030836 */ /* 0x000fc60000000000 */
[----:B------:R-:W-:-:S13]  /*2de0*/  ISETP.GE.U32.AND P1, PT, R5, R10, PT ;  /* 0x0000000a0500720c */ /* 0x000fda0003f26070 */
[----:B------:R-:W-:Y:S02]  /*2df0*/  @P1 IADD3 R3, PT, PT, R3, 0x1, RZ ;  /* 0x0000000103031810 */ /* 0x000fe40007ffe0ff */
[----:B------:R-:W-:-:S05]  /*2e00*/  @!P2 LOP3.LUT R3, RZ, R10, RZ, 0x33, !PT ;  /* 0x0000000aff03a212 */ /* 0x000fca00078e33ff */
[----:B------:R-:W-:-:S04]  /*2e10*/  IMAD.IADD R22, R22, 0x1, R3 ;  /* 0x0000000116167824 */ /* 0x000fc800078e0203 */
[----:B------:R-:W-:-:S05]  /*2e20*/  VIADD R21, R22, 0x1 ;  /* 0x0000000116157836 */ /* 0x000fca0000000000 */
[C---:B------:R-:W-:Y:S02]  /*2e30*/  LOP3.LUT R20, R21.reuse, 0xfffffffc, RZ, 0xc0, !PT ;  /* 0xfffffffc15147812 */ /* 0x040fe400078ec0ff */
[----:B------:R-:W-:Y:S02]  /*2e40*/  LOP3.LUT R21, R21, 0x3, RZ, 0xc0, !PT ;  /* 0x0000000315157812 */ /* 0x000fe400078ec0ff */
[----:B--2---:R-:W-:-:S07]  /*2e50*/  IADD3 R2, PT, PT, -R20, RZ, RZ ;  /* 0x000000ff14027210 */ /* 0x004fce0007ffe1ff */
.L_x_107:
[----:B------:R-:W-:Y:S01]  /*2e60*/  ISETP.GT.U32.AND P0, PT, R6, 0x3f, PT ;  /* 0x0000003f0600780c */ /* 0x000fe20003f04070 */
[----:B------:R-:W-:-:S12]  /*2e70*/  BSSY.RECONVERGENT B2, `(.L_x_93) ;  /* 0x00000ab000027945 */ /* 0x000fd80003800200 */
[----:B0--34-:R-:W-:Y:S05]  /*2e80*/  @P0 BRA `(.L_x_94) ;  /* 0x0000000800a40947 */ /* 0x019fea0003800000 */
[----:B------:R-:W-:Y:S01]  /*2e90*/  ISETP.GE.U32.AND P0, PT, R22, 0x3, PT ;  /* 0x000000031600780c */ /* 0x000fe20003f06070 */
[----:B------:R-:W-:Y:S01]  /*2ea0*/  BSSY.RECONVERGENT B1, `(.L_x_95) ;  /* 0x0000093000017945 */ /* 0x000fe20003800200 */
[----:B------:R-:W-:Y:S01]  /*2eb0*/  IMAD R3, R17, 0x10, R1 ;  /* 0x0000001011037824 */ /* 0x000fe200078e0201 */
[----:B------:R-:W-:Y:S01]  /*2ec0*/  MOV R16, R6 ;  /* 0x0000000600107202 */ /* 0x000fe20000000f00 */
[----:B------:R-:W-:Y:S02]  /*2ed0*/  IMAD R4, R0, 0x40, R23 ;  /* 0x0000004000047824 */ /* 0x000fe400078e0217 */
[----:B------:R-:W-:-:S07]  /*2ee0*/  IMAD.MOV.U32 R28, RZ, RZ, RZ ;  /* 0x000000ffff1c7224 */ /* 0x000fce00078e00ff */
[----:B------:R-:W-:Y:S05]  /*2ef0*/  @!P0 BRA `(.L_x_96) ;  /* 0x0000000800348947 */ /* 0x000fea0003800000 */
[----:B------:R-:W0:Y:S01]  /*2f00*/  LDCU UR6, c[0x0][0x39c] ;  /* 0x00007380ff0677ac */ /* 0x000e220008000800 */
[----:B------:R-:W-:Y:S01]  /*2f10*/  IMAD.MOV R5, RZ, RZ, -R20 ;  /* 0x000000ffff057224 */ /* 0x000fe200078e0a14 */
[----:B------:R-:W-:Y:S01]  /*2f20*/  BSSY.RELIABLE B0, `(.L_x_97) ;  /* 0x0000074000007945 */ /* 0x000fe20003800100 */
[----:B------:R-:W-:Y:S02]  /*2f30*/  IMAD.MOV.U32 R16, RZ, RZ, R6 ;  /* 0x000000ffff107224 */ /* 0x000fe400078e0006 */
[----:B------:R-:W-:Y:S01]  /*2f40*/  IMAD.MOV.U32 R7, RZ, RZ, R2 ;  /* 0x000000ffff077224 */ /* 0x000fe200078e0002 */
[----:B------:R-:W-:Y:S02]  /*2f50*/  ISETP.GE.AND P0, PT, R5, RZ, PT ;  /* 0x000000ff0500720c */ /* 0x000fe40003f06270 */
[----:B------:R-:W-:Y:S01]  /*2f60*/  MOV R5, R3 ;  /* 0x0000000300057202 */ /* 0x000fe20000000f00 */
[----:B0-----:R-:W-:-:S10]  /*2f70*/  IMAD R24, R4, UR6, R18 ;  /* 0x0000000604187c24 */ /* 0x001fd4000f8e0212 */
[----:B------:R-:W-:Y:S05]  /*2f80*/  @P0 BRA `(.L_x_98) ;  /* 0x0000000400b40947 */ /* 0x000fea0003800000 */
[----:B------:R-:W-:Y:S01]  /*2f90*/  IMAD.MOV R8, RZ, RZ, -R7 ;  /* 0x000000ffff087224 */ /* 0x000fe200078e0a07 */
[----:B------:R-:W-:Y:S01]  /*2fa0*/  BSSY.RECONVERGENT B3, `(.L_x_99) ;  /* 0x0000043000037945 */ /* 0x000fe20003800200 */
[----:B------:R-:W-:-:S03]  /*2fb0*/  PLOP3.LUT P0, PT, PT, PT, PT, 0x80, 0x8 ;  /* 0x000000000008781c */ /* 0x000fc60003f0f070 */
[----:B------:R-:W-:-:S13]  /*2fc0*/  ISETP.GT.AND P1, PT, R8, 0xc, PT ;  /* 0x0000000c0800780c */ /* 0x000fda0003f24270 */
[----:B------:R-:W-:Y:S05]  /*2fd0*/  @!P1 BRA `(.L_x_100) ;  /* 0x0000000000fc9947 */ /* 0x000fea0003800000 */
[----:B------:R-:W-:Y:S01]  /*2fe0*/  BSSY.RECONVERGENT B4, `(.L_x_101) ;  /* 0x000003d000047945 */ /* 0x000fe20003800200 */
[----:B------:R-:W-:-:S13]  /*2ff0*/  PLOP3.LUT P0, PT, PT, PT, PT, 0x8, 0x80 ;  /* 0x000000000080781c */ /* 0x000fda0003f0e170 */
.L_x_102:
[----:B---3--:R-:W2:Y:S01]  /*3000*/  LDL.128 R12, [R5] ;  /* 0x00000000050c7983 */ /* 0x008ea20000100c00 */
[----:B------:R-:W0:Y:S02]  /*3010*/  LDC.64 R26, c[0x0][0x390] ;  /* 0x0000e400ff1a7b82 */ /* 0x000e240000000a00 */
[----:B0-----:R-:W-:-:S03]  /*3020*/  IMAD.WIDE R8, R24, 0x4, R26 ;  /* 0x0000000418087825 */ /* 0x001fc600078e021a */
[----:B------:R-:W-:-:S04]  /*3030*/  IADD3 R28, P1, PT, R19, R8, RZ ;  /* 0x00000008131c7210 */ /* 0x000fc80007f3e0ff */
[----:B------:R-:W-:Y:S01]  /*3040*/  IADD3.X R29, PT, PT, RZ, R9, RZ, P1, !PT ;  /* 0x00000009ff1d7210 */ /* 0x000fe20000ffe4ff */
[----:B--2---:R0:W-:Y:S04]  /*3050*/  STG.E desc[UR8][R8.64], R12 ;  /* 0x0000000c08007986 */ /* 0x0041e8000c101908 */
[----:B------:R2:W-:Y:S04]  /*3060*/  STG.E desc[UR8][R28.64], R13 ;  /* 0x0000000d1c007986 */ /* 0x0005e8000c101908 */
[----:B0-----:R-:W3:Y:S01]  /*3070*/  LDL.128 R8, [R5+0x10] ;  /* 0x0000100005087983 */ /* 0x001ee20000100c00 */
[----:B------:R-:W-:-:S02]  /*3080*/  IADD3 R12, P1, PT, R19, R28, RZ ;  /* 0x0000001c130c7210 */ /* 0x000fc40007f3e0ff */
[----:B------:R-:W-:-:S03]  /*3090*/  IADD3 R24, PT, PT, R19, R24, RZ ;  /* 0x0000001813187210 */ /* 0x000fc60007ffe0ff */
[----:B--2---:R-:W-:-:S05]  /*30a0*/  IMAD.X R13, RZ, RZ, R29, P1 ;  /* 0x000000ffff0d7224 */ /* 0x004fca00008e061d */
[----:B------:R0:W-:Y:S02]  /*30b0*/  STG.E desc[UR8][R12.64], R14 ;  /* 0x0000000e0c007986 */ /* 0x0001e4000c101908 */
[----:B0-----:R-:W-:-:S05]  /*30c0*/  IADD3 R12, P1, PT, R19, R12, RZ ;  /* 0x0000000c130c7210 */ /* 0x001fca0007f3e0ff */
[----:B------:R-:W-:-:S05]  /*30d0*/  IMAD.X R13, RZ, RZ, R13, P1 ;  /* 0x000000ffff0d7224 */ /* 0x000fca00008e060d */
[----:B------:R0:W-:Y:S02]  /*30e0*/  STG.E desc[UR8][R12.64], R15 ;  /* 0x0000000f0c007986 */ /* 0x0001e4000c101908 */
[----:B0-----:R-:W-:-:S03]  /*30f0*/  IMAD.WIDE R12, R24, 0x4, R26 ;  /* 0x00000004180c7825 */ /* 0x001fc600078e021a */
[----:B------:R-:W-:-:S05]  /*3100*/  IADD3 R28, P1, PT, R19, R12, RZ ;  /* 0x0000000c131c7210 */ /* 0x000fca0007f3e0ff */
[----:B------:R-:W-:Y:S01]  /*3110*/  IMAD.X R29, RZ, RZ, R13, P1 ;  /* 0x000000ffff1d7224 */ /* 0x000fe200008e060d */
[----:B---3--:R0:W-:Y:S04]  /*3120*/  STG.E desc[UR8][R12.64], R8 ;  /* 0x000000080c007986 */ /* 0x0081e8000c101908 */
[----:B------:R2:W-:Y:S04]  /*3130*/  STG.E desc[UR8][R28.64], R9 ;  /* 0x000000091c007986 */ /* 0x0005e8000c101908 */
[----:B0-----:R-:W3:Y:S01]  /*3140*/  LDL.128 R12, [R5+0x20] ;  /* 0x00002000050c7983 */ /* 0x001ee20000100c00 */
[C---:B------:R-:W-:Y:S01]  /*3150*/  IADD3 R8, P1, PT, R19.reuse, R28, RZ ;  /* 0x0000001c13087210 */ /* 0x040fe20007f3e0ff */
[----:B------:R-:W-:-:S04]  /*3160*/  IMAD.IADD R24, R19, 0x1, R24 ;  /* 0x0000000113187824 */ /* 0x000fc800078e0218 */
[----:B--2---:R-:W-:-:S05]  /*3170*/  IMAD.X R9, RZ, RZ, R29, P1 ;  /* 0x000000ffff097224 */ /* 0x004fca00008e061d */
[----:B------:R0:W-:Y:S02]  /*3180*/  STG.E desc[UR8][R8.64], R10 ;  /* 0x0000000a08007986 */ /* 0x0001e4000c101908 */
[----:B0-----:R-:W-:-:S04]  /*3190*/  IADD3 R8, P1, PT, R19, R8, RZ ;  /* 0x0000000813087210 */ /* 0x001fc80007f3e0ff */
[----:B------:R-:W-:-:S05]  /*31a0*/  IADD3.X R9, PT, PT, RZ, R9, RZ, P1, !PT ;  /* 0x00000009ff097210 */ /* 0x000fca0000ffe4ff */
[----:B------:R0:W-:Y:S02]  /*31b0*/  STG.E desc[UR8][R8.64], R11 ;  /* 0x0000000b08007986 */ /* 0x0001e4000c101908 */
[----:B0-----:R-:W-:-:S03]  /*31c0*/  IMAD.WIDE R8, R24, 0x4, R26 ;  /* 0x0000000418087825 */ /* 0x001fc600078e021a */
[----:B------:R-:W-:-:S05]  /*31d0*/  IADD3 R28, P1, PT, R19, R8, RZ ;  /* 0x00000008131c7210 */ /* 0x000fca0007f3e0ff */
[----:B------:R-:W-:Y:S01]  /*31e0*/  IMAD.X R29, RZ, RZ, R9, P1 ;  /* 0x000000ffff1d7224 */ /* 0x000fe200008e0609 */
[----:B---3--:R0:W-:Y:S04]  /*31f0*/  STG.E desc[UR8][R8.64], R12 ;  /* 0x0000000c08007986 */ /* 0x0081e8000c101908 */
[----:B------:R2:W-:Y:S04]  /*3200*/  STG.E desc[UR8][R28.64], R13 ;  /* 0x0000000d1c007986 */ /* 0x0005e8000c101908 */
[----:B0-----:R0:W3:Y:S01]  /*3210*/  LDL.128 R8, [R5+0x30] ;  /* 0x0000300005087983 */ /* 0x0010e20000100c00 */
[C---:B------:R-:W-:Y:S01]  /*3220*/  IADD3 R12, P1, PT, R19.reuse, R28, RZ ;  /* 0x0000001c130c7210 */ /* 0x040fe20007f3e0ff */
[----:B------:R-:W-:Y:S01]  /*3230*/  IMAD.IADD R24, R19, 0x1, R24 ;  /* 0x0000000113187824 */ /* 0x000fe200078e0218 */
[----:B------:R-:W-:-:S02]  /*3240*/  IADD3 R7, PT, PT, R7, 0x10, RZ ;  /* 0x0000001007077810 */ /* 0x000fc40007ffe0ff */
[----:B--2---:R-:W-:Y:S01]  /*3250*/  IADD3.X R13, PT, PT, RZ, R29, RZ, P1, !PT ;  /* 0x0000001dff0d7210 */ /* 0x004fe20000ffe4ff */
[----:B------:R-:W-:Y:S01]  /*3260*/  IMAD.WIDE R26, R24, 0x4, R26 ;  /* 0x00000004181a7825 */ /* 0x000fe200078e021a */
[----:B------:R-:W-:-:S03]  /*3270*/  IADD3 R16, PT, PT, R19, R16, R19 ;  /* 0x0000001013107210 */ /* 0x000fc60007ffe013 */
[----:B------:R2:W-:Y:S01]  /*3280*/  STG.E desc[UR8][R12.64], R14 ;  /* 0x0000000e0c007986 */ /* 0x0005e2000c101908 */
[----:B------:R-:W-:Y:S01]  /*3290*/  IADD3 R16, PT, PT, R19, R16, R19 ;  /* 0x0000001013107210 */ /* 0x000fe20007ffe013 */
[----:B0-----:R-:W-:Y:S02]  /*32a0*/  VIADD R5, R5, 0x40 ;  /* 0x0000004005057836 */ /* 0x001fe40000000000 */
[C---:B------:R-:W-:Y:S01]  /*32b0*/  IMAD.IADD R24, R19.reuse, 0x1, R24 ;  /* 0x0000000113187824 */ /* 0x040fe200078e0218 */
[----:B--2---:R-:W-:-:S05]  /*32c0*/  IADD3 R12, P1, PT, R19, R12, RZ ;  /* 0x0000000c130c7210 */ /* 0x004fca0007f3e0ff */
[----:B------:R-:W-:Y:S01]  /*32d0*/  IMAD.X R13, RZ, RZ, R13, P1 ;  /* 0x000000ffff0d7224 */ /* 0x000fe200008e060d */
[----:B------:R-:W-:-:S04]  /*32e0*/  IADD3 R14, P1, PT, R19, R26, RZ ;  /* 0x0000001a130e7210 */ /* 0x000fc80007f3e0ff */
[----:B------:R0:W-:Y:S02]  /*32f0*/  STG.E desc[UR8][R12.64], R15 ;  /* 0x0000000f0c007986 */ /* 0x0001e4000c101908 */
[----:B0-----:R-:W-:Y:S02]  /*3300*/  IADD3.X R15, PT, PT, RZ, R27, RZ, P1, !PT ;  /* 0x0000001bff0f7210 */ /* 0x001fe40000ffe4ff */
[----:B------:R-:W-:-:S05]  /*3310*/  IADD3 R12, P1, PT, R19, R14, RZ ;  /* 0x0000000e130c7210 */ /* 0x000fca0007f3e0ff */
[----:B------:R-:W-:Y:S01]  /*3320*/  IMAD.X R13, RZ, RZ, R15, P1 ;  /* 0x000000ffff0d7224 */ /* 0x000fe200008e060f */
[----:B---3--:R0:W-:Y:S04]  /*3330*/  STG.E desc[UR8][R26.64], R8 ;  /* 0x000000081a007986 */ /* 0x0081e8000c101908 */
[----:B------:R2:W-:Y:S04]  /*3340*/  STG.E desc[UR8][R14.64], R9 ;  /* 0x000000090e007986 */ /* 0x0005e8000c101908 */
[----:B------:R3:W-:Y:S01]  /*3350*/  STG.E desc[UR8][R12.64], R10 ;  /* 0x0000000a0c007986 */ /* 0x0007e2000c101908 */
[----:B0-----:R-:W-:-:S05]  /*3360*/  IADD3 R8, P1, PT, R19, R12, RZ ;  /* 0x0000000c13087210 */ /* 0x001fca0007f3e0ff */
[----:B--2---:R-:W-:Y:S01]  /*3370*/  IMAD.X R9, RZ, RZ, R13, P1 ;  /* 0x000000ffff097224 */ /* 0x004fe200008e060d */
[----:B------:R-:W-:-:S04]  /*3380*/  ISETP.GE.AND P1, PT, R7, -0xc, PT ;  /* 0xfffffff40700780c */ /* 0x000fc80003f26270 */
[----:B------:R3:W-:Y:S09]  /*3390*/  STG.E desc[UR8][R8.64], R11 ;  /* 0x0000000b08007986 */ /* 0x0007f2000c101908 */
[----:B------:R-:W-:Y:S05]  /*33a0*/  @!P1 BRA `(.L_x_102) ;  /* 0xfffffffc00149947 */ /* 0x000fea000383ffff */
[----:B------:R-:W-:Y:S05]  /*33b0*/  BSYNC.RECONVERGENT B4 ;  /* 0x0000000000047941 */ /* 0x000fea0003800200 */
.L_x_101:
[----:B------:R-:W-:-:S07]  /*33c0*/  MOV R28, R20 ;  /* 0x00000014001c7202 */ /* 0x000fce0000000f00 */
.L_x_100:
[----:B------:R-:W-:Y:S05]  /*33d0*/  BSYNC.RECONVERGENT B3 ;  /* 0x0000000000037941 */ /* 0x000fea0003800200 */
.L_x_99:
[----:B---3--:R-:W-:Y:S01]  /*33e0*/  IMAD.MOV R8, RZ, RZ, -R7 ;  /* 0x000000ffff087224 */ /* 0x008fe200078e0a07 */
[----:B------:R-:W-:Y:S04]  /*33f0*/  BSSY.RECONVERGENT B3, `(.L_x_103) ;  /* 0x0000023000037945 */ /* 0x000fe80003800200 */
[----:B------:R-:W-:-:S13]  /*3400*/  ISETP.GT.AND P1, PT, R8, 0x4, PT ;  /* 0x000000040800780c */ /* 0x000fda0003f24270 */
[----:B------:R-:W-:Y:S05]  /*3410*/  @!P1 BRA `(.L_x_104) ;  /* 0x0000000000809947 */ /* 0x000fea0003800000 */
[----:B------:R-:W2:Y:S01]  /*3420*/  LDL.128 R8, [R5] ;  /* 0x0000000005087983 */ /* 0x000ea20000100c00 */
[----:B------:R-:W0:Y:S02]  /*3430*/  LDC.64 R26, c[0x0][0x390] ;  /* 0x0000e400ff1a7b82 */ /* 0x000e240000000a00 */
[----:B0-----:R-:W-:-:S03]  /*3440*/  IMAD.WIDE R12, R24, 0x4, R26 ;  /* 0x00000004180c7825 */ /* 0x001fc600078e021a */
[----:B------:R-:W-:-:S04]  /*3450*/  IADD3 R28, P0, PT, R19, R12, RZ ;  /* 0x0000000c131c7210 */ /* 0x000fc80007f1e0ff */
[----:B------:R-:W-:Y:S01]  /*3460*/  IADD3.X R29, PT, PT, RZ, R13, RZ, P0, !PT ;  /* 0x0000000dff1d7210 */ /* 0x000fe200007fe4ff */
[----:B--2---:R0:W-:Y:S04]  /*3470*/  STG.E desc[UR8][R12.64], R8 ;  /* 0x000000080c007986 */ /* 0x0041e8000c101908 */
[----:B------:R2:W-:Y:S04]  /*3480*/  STG.E desc[UR8][R28.64], R9 ;  /* 0x000000091c007986 */ /* 0x0005e8000c101908 */
[----:B0-----:R0:W3:Y:S01]  /*3490*/  LDL.128 R12, [R5+0x10] ;  /* 0x00001000050c7983 */ /* 0x0010e20000100c00 */
[----:B------:R-:W-:Y:S01]  /*34a0*/  IADD3 R8, P0, PT, R19, R28, RZ ;  /* 0x0000001c13087210 */ /* 0x000fe20007f1e0ff */
[----:B------:R-:W-:Y:S01]  /*34b0*/  VIADD R7, R7, 0x8 ;  /* 0x0000000807077836 */ /* 0x000fe20000000000 */
[----:B------:R-:W-:-:S02]  /*34c0*/  IADD3 R24, PT, PT, R19, R24, RZ ;  /* 0x0000001813187210 */ /* 0x000fc40007ffe0ff */
[C---:B------:R-:W-:Y:S01]  /*34d0*/  IADD3 R16, PT, PT, R19.reuse, R16, R19 ;  /* 0x0000001013107210 */ /* 0x040fe20007ffe013 */
[----:B--2---:R-:W-:Y:S01]  /*34e0*/  IMAD.X R9, RZ, RZ, R29, P0 ;  /* 0x000000ffff097224 */ /* 0x004fe200000e061d */
[----:B------:R-:W-:Y:S01]  /*34f0*/  MOV R28, R20 ;  /* 0x00000014001c7202 */ /* 0x000fe20000000f00 */
[----:B------:R-:W-:Y:S01]  /*3500*/  IMAD.WIDE R26, R24, 0x4, R26 ;  /* 0x00000004181a7825 */ /* 0x000fe200078e021a */
[----:B------:R-:W-:Y:S02]  /*3510*/  IADD3 R24, PT, PT, R19, R24, RZ ;  /* 0x0000001813187210 */ /* 0x000fe40007ffe0ff */
[----:B------:R2:W-:Y:S01]  /*3520*/  STG.E desc[UR8][R8.64], R10 ;  /* 0x0000000a08007986 */ /* 0x0005e2000c101908 */
[----:B0-----:R-:W-:Y:S01]  /*3530*/  VIADD R5, R5, 0x20 ;  /* 0x0000002005057836 */ /* 0x001fe20000000000 */
        /* <DEDUP_REMOVED lines=10> */
[----:B0-----:R-:W-:-:S04]  /*35e0*/  IADD3 R12, P0, PT, R19, R8, RZ ;  /* 0x00000008130c7210 */ /* 0x001fc80007f1e0ff */
[----:B--2---:R-:W-:Y:S02]  /*35f0*/  IADD3.X R13, PT, PT, RZ, R9, RZ, P0, !PT ;  /* 0x00000009ff0d7210 */ /* 0x004fe400007fe4ff */
[----:B------:R-:W-:-:S03]  /*3600*/  PLOP3.LUT P0, PT, PT, PT, PT, 0x8, 0x80 ;  /* 0x000000000080781c */ /* 0x000fc60003f0e170 */
[----:B------:R3:W-:Y:S10]  /*3610*/  STG.E desc[UR8][R12.64], R15 ;  /* 0x0000000f0c007986 */ /* 0x0007f4000c101908 */
.L_x_104:
[----:B------:R-:W-:Y:S05]  /*3620*/  BSYNC.RECONVERGENT B3 ;  /* 0x0000000000037941 */ /* 0x000fea0003800200 */
.L_x_103:
[----:B------:R-:W-:-:S13]  /*3630*/  ISETP.NE.OR P0, PT, R7, RZ, P0 ;  /* 0x000000ff0700720c */ /* 0x000fda0000705670 */
[----:B------:R-:W-:Y:S05]  /*3640*/  @!P0 BREAK.RELIABLE B0 ;  /* 0x0000000000008942 */ /* 0x000fea0003800100 */
[----:B------:R-:W-:Y:S05]  /*3650*/  @!P0 BRA `(.L_x_96) ;  /* 0x00000000005c8947 */ /* 0x000fea0003800000 */
.L_x_98:
[----:B------:R-:W-:Y:S05]  /*3660*/  BSYNC.RELIABLE B0 ;  /* 0x0000000000007941 */ /* 0x000fea0003800100 */
.L_x_97:
[----:B------:R-:W-:Y:S01]  /*3670*/  BSSY.RECONVERGENT B0, `(.L_x_105) ;  /* 0x0000014000007945 */ /* 0x000fe20003800200 */
.L_x_106:
[----:B---34-:R0:W2:Y:S01]  /*3680*/  LDL.128 R8, [R5] ;  /* 0x0000000005087983 */ /* 0x0180a20000100c00 */
[----:B------:R-:W3:Y:S01]  /*3690*/  LDC.64 R26, c[0x0][0x390] ;  /* 0x0000e400ff1a7b82 */ /* 0x000ee20000000a00 */
[----:B------:R-:W-:Y:S01]  /*36a0*/  IADD3 R7, PT, PT, R7, 0x4, RZ ;  /* 0x0000000407077810 */ /* 0x000fe20007ffe0ff */
[----:B------:R-:W-:Y:S01]  /*36b0*/  IMAD.IADD R16, R19, 0x1, R16 ;  /* 0x0000000113107824 */ /* 0x000fe200078e0210 */
[----:B0-----:R-:W-:Y:S01]  /*36c0*/  IADD3 R5, PT, PT, R5, 0x10, RZ ;  /* 0x0000001005057810 */ /* 0x001fe20007ffe0ff */
[----:B---3--:R-:W-:-:S04]  /*36d0*/  IMAD.WIDE R26, R24, 0x4, R26 ;  /* 0x00000004181a7825 */ /* 0x008fc800078e021a */
[C---:B------:R-:W-:Y:S01]  /*36e0*/  IMAD.IADD R24, R19.reuse, 0x1, R24 ;  /* 0x0000000113187824 */ /* 0x040fe200078e0218 */
[----:B------:R-:W-:-:S05]  /*36f0*/  IADD3 R14, P0, PT, R19, R26, RZ ;  /* 0x0000001a130e7210 */ /* 0x000fca0007f1e0ff */
[----:B------:R-:W-:Y:S01]  /*3700*/  IMAD.X R15, RZ, RZ, R27, P0 ;  /* 0x000000ffff0f7224 */ /* 0x000fe200000e061b */
[----:B------:R-:W-:-:S04]  /*3710*/  IADD3 R12, P0, PT, R19, R14, RZ ;  /* 0x0000000e130c7210 */ /* 0x000fc80007f1e0ff */
[----:B------:R-:W-:Y:S01]  /*3720*/  IADD3.X R13, PT, PT, RZ, R15, RZ, P0, !PT ;  /* 0x0000000fff0d7210 */ /* 0x000fe200007fe4ff */
[----:B--2---:R0:W-:Y:S04]  /*3730*/  STG.E desc[UR8][R26.64], R8 ;  /* 0x000000081a007986 */ /* 0x0041e8000c101908 */
[----:B------:R2:W-:Y:S04]  /*3740*/  STG.E desc[UR8][R14.64], R9 ;  /* 0x000000090e007986 */ /* 0x0005e8000c101908 */
[----:B------:R4:W-:Y:S01]  /*3750*/  STG.E desc[UR8][R12.64], R10 ;  /* 0x0000000a0c007986 */ /* 0x0009e2000c101908 */
[----:B0-----:R-:W-:-:S05]  /*3760*/  IADD3 R8, P0, PT, R19, R12, RZ ;  /* 0x0000000c13087210 */ /* 0x001fca0007f1e0ff */
[----:B--2---:R-:W-:Y:S01]  /*3770*/  IMAD.X R9, RZ, RZ, R13, P0 ;  /* 0x000000ffff097224 */ /* 0x004fe200000e060d */
[----:B------:R-:W-:-:S04]  /*3780*/  ISETP.NE.AND P0, PT, R7, RZ, PT ;  /* 0x000000ff0700720c */ /* 0x000fc80003f05270 */
[----:B------:R4:W-:Y:S09]  /*3790*/  STG.E desc[UR8][R8.64], R11 ;  /* 0x0000000b08007986 */ /* 0x0009f2000c101908 */
[----:B------:R-:W-:Y:S05]  /*37a0*/  @P0 BRA `(.L_x_106) ;  /* 0xfffffffc00b40947 */ /* 0x000fea000383ffff */
[----:B------:R-:W-:Y:S05]  /*37b0*/  BSYNC.RECONVERGENT B0 ;  /* 0x0000000000007941 */ /* 0x000fea0003800200 */
.L_x_105:
[----:B------:R-:W-:-:S07]  /*37c0*/  MOV R28, R20 ;  /* 0x00000014001c7202 */ /* 0x000fce0000000f00 */
.L_x_96:
[----:B------:R-:W-:Y:S05]  /*37d0*/  BSYNC.RECONVERGENT B1 ;  /* 0x0000000000017941 */ /* 0x000fea0003800200 */
.L_x_95:
[----:B------:R-:W-:-:S13]  /*37e0*/  ISETP.NE.AND P0, PT, R21, RZ, PT ;  /* 0x000000ff1500720c */ /* 0x000fda0003f05270 */
[----:B------:R-:W-:Y:S05]  /*37f0*/  @!P0 BRA `(.L_x_94) ;  /* 0x0000000000488947 */ /* 0x000fea0003800000 */
[----:B------:R-:W-:Y:S01]  /*3800*/  IMAD R3, R28, 0x4, R3 ;  /* 0x000000041c037824 */ /* 0x000fe200078e0203 */
[----:B------:R-:W0:Y:S04]  /*3810*/  LDC R5, c[0x0][0x39c] ;  /* 0x0000e700ff057b82 */ /* 0x000e280000000800 */
[----:B---34-:R-:W2:Y:S01]  /*3820*/  LDL.64 R8, [R3] ;  /* 0x0000000003087983 */ /* 0x018ea20000100a00 */
[----:B------:R-:W-:-:S03]  /*3830*/  ISETP.NE.AND P0, PT, R21, 0x1, PT ;  /* 0x000000011500780c */ /* 0x000fc60003f05270 */
[----:B------:R-:W3:Y:S01]  /*3840*/  LDC.64 R10, c[0x0][0x390] ;  /* 0x0000e400ff0a7b82 */ /* 0x000ee20000000a00 */
[----:B0-----:R-:W-:-:S05]  /*3850*/  IMAD R5, R4, R5, UR5 ;  /* 0x0000000504057e24 */ /* 0x001fca000f8e0205 */
[----:B------:R-:W-:-:S05]  /*3860*/  IADD3 R5, PT, PT, R5, R16, RZ ;  /* 0x0000001005057210 */ /* 0x000fca0007ffe0ff */
[----:B---3--:R-:W-:-:S05]  /*3870*/  IMAD.WIDE R10, R5, 0x4, R10 ;  /* 0x00000004050a7825 */ /* 0x008fca00078e020a */
[----:B--2---:R0:W-:Y:S01]  /*3880*/  STG.E desc[UR8][R10.64], R8 ;  /* 0x000000080a007986 */ /* 0x0041e2000c101908 */
[----:B------:R-:W-:Y:S05]  /*3890*/  @!P0 BRA `(.L_x_94) ;  /* 0x0000000000208947 */ /* 0x000fea0003800000 */
[----:B------:R-:W2:Y:S01]  /*38a0*/  LDL R3, [R3+0x8] ;  /* 0x0000080003037983 */ /* 0x000ea20000100800 */
[----:B------:R-:W-:Y:S02]  /*38b0*/  ISETP.NE.AND P0, PT, R21, 0x2, PT ;  /* 0x000000021500780c */ /* 0x000fe40003f05270 */
[----:B------:R-:W-:-:S05]  /*38c0*/  IADD3 R4, P1, PT, R19, R10, RZ ;  /* 0x0000000a13047210 */ /* 0x000fca0007f3e0ff */
[----:B------:R-:W-:-:S05]  /*38d0*/  IMAD.X R5, RZ, RZ, R11, P1 ;  /* 0x000000ffff057224 */ /* 0x000fca00008e060b */
[----:B------:R3:W-:Y:S01]  /*38e0*/  STG.E desc[UR8][R4.64], R9 ;  /* 0x0000000904007986 */ /* 0x0007e2000c101908 */
[----:B0-----:R-:W-:-:S04]  /*38f0*/  @P0 IADD3 R10, P1, PT, R19, R4, RZ ;  /* 0x00000004130a0210 */ /* 0x001fc80007f3e0ff */
[----:B------:R-:W-:-:S05]  /*3900*/  @P0 IADD3.X R11, PT, PT, RZ, R5, RZ, P1, !PT ;  /* 0x00000005ff0b0210 */ /* 0x000fca0000ffe4ff */
[----:B--2---:R3:W-:Y:S04]  /*3910*/  @P0 STG.E desc[UR8][R10.64], R3 ;  /* 0x000000030a000986 */ /* 0x0047e8000c101908 */
.L_x_94:
[----:B------:R-:W-:Y:S05]  /*3920*/  BSYNC.RECONVERGENT B2 ;  /* 0x0000000000027941 */ /* 0x000fea0003800200 */
.L_x_93:
[----:B------:R-:W-:Y:S01]  /*3930*/  VIADD R23, R23, UR4 ;  /* 0x0000000417177c36 */ /* 0x000fe20008000000 */
[----:B------:R-:W-:-:S04]  /*3940*/  IADD3 R17, PT, PT, R17, 0x1, RZ ;  /* 0x0000000111117810 */ /* 0x000fc80007ffe0ff */
[----:B------:R-:W-:-:S13]  /*3950*/  ISETP.GE.U32.AND P0, PT, R23, 0x40, PT ;  /* 0x000000401700780c */ /* 0x000fda0003f06070 */
[----:B------:R-:W-:Y:S05]  /*3960*/  @!P0 BRA `(.L_x_107) ;  /* 0xfffffff4003c8947 */ /* 0x000fea000383ffff */
[----:B------:R-:W-:Y:S05]  /*3970*/  EXIT ;  /* 0x000000000000794d */ /* 0x000fea0003800000 */
.L_x_108:
[----:B------:R-:W-:-:S00]  /*3980*/  BRA `(.L_x_108) ;  /* 0xfffffffc00fc7947 */ /* 0x000fc0000383ffff */
[----:B------:R-:W-:-:S00]  /*3990*/  NOP ;  /* 0x0000000000007918 */ /* 0x000fc00000000000 */
        /* <DEDUP_REMOVED lines=14> */
.L_x_109:


//--------------------- .nv.shared.kernel         --------------------------
	.section	.nv.shared.kernel,"aw",@nobits
	.sectionflags	@""
	.align	4
.nv.shared.kernel:
	.zero		9216


//--------------------- .nv.shared.reserved.0     --------------------------
	.section	.nv.shared.reserved.0,"aw",@nobits
	.weak		__nv_reservedSMEM_offset_0_alias
	.size		__nv_reservedSMEM_offset_0_alias, 0, 64
	.other		__nv_reservedSMEM_offset_0_alias,@"STO_CUDA_RESERVED_SHARED STV_DEFAULT"
__nv_reservedSMEM_offset_0_alias:
	.zero		0
	.zero		64


//--------------------- .nv.constant0.kernel      --------------------------
	.section	.nv.constant0.kernel,"a",@progbits
	.sectionflags	@""
	.align	4
.nv.constant0.kernel:
	.zero		932


//--------------------- SYMBOLS --------------------------

	.type		.nv.reservedSmem.offset0,@object
	.size		.nv.reservedSmem.offset0,0x4
	.type		.nv.reservedSmem.cap,@object
	.size		.nv.reservedSmem.cap,0x4
